	.target	sm_90a

	.elftype	@"ET_EXEC"


//--------------------- .note.nv.tkinfo           --------------------------
	.section	.note.nv.tkinfo,"",@"SHT_NOTE"
	.sectionflags	@"SHF_NOTE_NV_TKINFO"
	.tkinfo
        /*0018*/ 	.word	0x00000002
        /*0030*/ 	.string	""
        /*0030*/ 	.string	"ptxas"
        /*0030*/ 	.string	"Cuda compilation tools, release 13.0, V13.0.88"
        /*0030*/ 	.string	"Build cuda_13.0.r13.0/compiler.36424714_0"
        /*0030*/ 	.string	"-arch sm_90a -m 64 "



//--------------------- .note.nv.cuinfo           --------------------------
	.section	.note.nv.cuinfo,"",@"SHT_NOTE"
	.sectionflags	@"SHF_NOTE_NV_CUINFO"
        /*0018*/ 	.short	0x0002
        /*001a*/ 	.short	0x005a
        /*001c*/ 	.short	0x0082
	.zero		2


//--------------------- .nv.info                  --------------------------
	.section	.nv.info,"",@"SHT_CUDA_INFO"
	.align	4


	//----- nvinfo : EIATTR_REGCOUNT
	.align		4
        /*0000*/ 	.byte	0x04, 0x2f
        /*0002*/ 	.short	(.L_12 - .L_11)
	.align		4
.L_11:
        /*0004*/ 	.word	index@(_ZN7cutlass13device_kernelINS_4gemm6kernel13GemmUniversalIN4cute5tupleIJiiiiEEENS1_10collective13CollectiveMmaINS1_37MainloopSm90TmaGmmaWarpSpecializedFP8ILi22ENS5_IJNS4_1CILi2EEENSA_ILi1EEESC_EEENS1_32KernelTmaWarpSpecializedPingpongEEENS5_IJNSA_ILi64EEENSA_ILi256EEENSA_ILi32EEEEEENS_12float_e5m2_tENS5_IJlSC_lEEESK_SL_NS4_8TiledMMAINS4_8MMA_AtomIJNS4_4SM904GMMA31MMA_64x256x32_F32E5M2E5M2_SS_TNILNSP_7ScaleInE1ELSR_1EEEEEENS4_6LayoutINS5_IJSC_SC_SC_EEENS5_IJNSA_ILi0EEESW_SW_EEEEENS5_IJNS4_10UnderscoreESZ_SZ_EEEEENS4_13SM90_TMA_LOADENS4_14ComposedLayoutINS4_7SwizzleILi1ELi4ELi3EEENS4_18smem_ptr_flag_bitsILi8EEENSU_INS5_IJNSA_ILi8EEESI_EEENS5_IJSI_SC_EEEEEEEvNS4_8identityENS4_23SM90_TMA_LOAD_MULTICASTES1C_vS1D_EENS_8epilogue10collective6detail29Sm90TmaWarpSpecializedAdapterINS1H_15DefaultEpilogueISK_SL_SL_NS1G_6thread17LinearCombinationISK_Li1EffLNS1L_9ScaleType4KindE0ELNS_15FloatRoundStyleE2ESK_EENS1_15EpilogueDefaultEEEEEvvEEEEvNT_6ParamsE)
        /*0008*/ 	.word	0x000000a8


	//----- nvinfo : EIATTR_FRAME_SIZE
	.align		4
.L_12:
        /*000c*/ 	.byte	0x04, 0x11
        /*000e*/ 	.short	(.L_14 - .L_13)
	.align		4
.L_13:
        /*0010*/ 	.word	index@(_ZN7cutlass13device_kernelINS_4gemm6kernel13GemmUniversalIN4cute5tupleIJiiiiEEENS1_10collective13CollectiveMmaINS1_37MainloopSm90TmaGmmaWarpSpecializedFP8ILi22ENS5_IJNS4_1CILi2EEENSA_ILi1EEESC_EEENS1_32KernelTmaWarpSpecializedPingpongEEENS5_IJNSA_ILi64EEENSA_ILi256EEENSA_ILi32EEEEEENS_12float_e5m2_tENS5_IJlSC_lEEESK_SL_NS4_8TiledMMAINS4_8MMA_AtomIJNS4_4SM904GMMA31MMA_64x256x32_F32E5M2E5M2_SS_TNILNSP_7ScaleInE1ELSR_1EEEEEENS4_6LayoutINS5_IJSC_SC_SC_EEENS5_IJNSA_ILi0EEESW_SW_EEEEENS5_IJNS4_10UnderscoreESZ_SZ_EEEEENS4_13SM90_TMA_LOADENS4_14ComposedLayoutINS4_7SwizzleILi1ELi4ELi3EEENS4_18smem_ptr_flag_bitsILi8EEENSU_INS5_IJNSA_ILi8EEESI_EEENS5_IJSI_SC_EEEEEEEvNS4_8identityENS4_23SM90_TMA_LOAD_MULTICASTES1C_vS1D_EENS_8epilogue10collective6detail29Sm90TmaWarpSpecializedAdapterINS1H_15DefaultEpilogueISK_SL_SL_NS1G_6thread17LinearCombinationISK_Li1EffLNS1L_9ScaleType4KindE0ELNS_15FloatRoundStyleE2ESK_EENS1_15EpilogueDefaultEEEEEvvEEEEvNT_6ParamsE)
        /*0014*/ 	.word	0x00000118


	//----- nvinfo : EIATTR_MIN_STACK_SIZE
	.align		4
.L_14:
        /*0018*/ 	.byte	0x04, 0x12
        /*001a*/ 	.short	(.L_16 - .L_15)
	.align		4
.L_15:
        /*001c*/ 	.word	index@(_ZN7cutlass13device_kernelINS_4gemm6kernel13GemmUniversalIN4cute5tupleIJiiiiEEENS1_10collective13CollectiveMmaINS1_37MainloopSm90TmaGmmaWarpSpecializedFP8ILi22ENS5_IJNS4_1CILi2EEENSA_ILi1EEESC_EEENS1_32KernelTmaWarpSpecializedPingpongEEENS5_IJNSA_ILi64EEENSA_ILi256EEENSA_ILi32EEEEEENS_12float_e5m2_tENS5_IJlSC_lEEESK_SL_NS4_8TiledMMAINS4_8MMA_AtomIJNS4_4SM904GMMA31MMA_64x256x32_F32E5M2E5M2_SS_TNILNSP_7ScaleInE1ELSR_1EEEEEENS4_6LayoutINS5_IJSC_SC_SC_EEENS5_IJNSA_ILi0EEESW_SW_EEEEENS5_IJNS4_10UnderscoreESZ_SZ_EEEEENS4_13SM90_TMA_LOADENS4_14ComposedLayoutINS4_7SwizzleILi1ELi4ELi3EEENS4_18smem_ptr_flag_bitsILi8EEENSU_INS5_IJNSA_ILi8EEESI_EEENS5_IJSI_SC_EEEEEEEvNS4_8identityENS4_23SM90_TMA_LOAD_MULTICASTES1C_vS1D_EENS_8epilogue10collective6detail29Sm90TmaWarpSpecializedAdapterINS1H_15DefaultEpilogueISK_SL_SL_NS1G_6thread17LinearCombinationISK_Li1EffLNS1L_9ScaleType4KindE0ELNS_15FloatRoundStyleE2ESK_EENS1_15EpilogueDefaultEEEEEvvEEEEvNT_6ParamsE)
        /*0020*/ 	.word	0x00000118
.L_16:


//--------------------- .nv.compat                --------------------------
	.section	.nv.compat,"",@"SHT_CUDA_COMPAT_INFO"
	.align	4
        /*0000*/ 	.byte	0x02, 0x09, 0x01, 0x00, 0x02, 0x02, 0x04, 0x00, 0x02, 0x05, 0x05, 0x00, 0x03, 0x07, 0x01, 0x01
        /*0010*/ 	.byte	0x02, 0x03, 0x01, 0x00, 0x02, 0x06, 0x01, 0x00, 0x04, 0x0b, 0x08, 0x00, 0x00, 0x00, 0x00, 0x00
        /*0020*/ 	.byte	0x00, 0x00, 0x00, 0x00


//--------------------- .nv.info._ZN7cutlass13device_kernelINS_4gemm6kernel13GemmUniversalIN4cute5tupleIJiiiiEEENS1_10collective13CollectiveMmaINS1_37MainloopSm90TmaGmmaWarpSpecializedFP8ILi22ENS5_IJNS4_1CILi2EEENSA_ILi1EEESC_EEENS1_32KernelTmaWarpSpecializedPingpongEEENS5_IJNSA_ILi64EEENSA_ILi256EEENSA_ILi32EEEEEENS_12float_e5m2_tENS5_IJlSC_lEEESK_SL_NS4_8TiledMMAINS4_8MMA_AtomIJNS4_4SM904GMMA31MMA_64x256x32_F32E5M2E5M2_SS_TNILNSP_7ScaleInE1ELSR_1EEEEEENS4_6LayoutINS5_IJSC_SC_SC_EEENS5_IJNSA_ILi0EEESW_SW_EEEEENS5_IJNS4_10UnderscoreESZ_SZ_EEEEENS4_13SM90_TMA_LOADENS4_14ComposedLayoutINS4_7SwizzleILi1ELi4ELi3EEENS4_18smem_ptr_flag_bitsILi8EEENSU_INS5_IJNSA_ILi8EEESI_EEENS5_IJSI_SC_EEEEEEEvNS4_8identityENS4_23SM90_TMA_LOAD_MULTICASTES1C_vS1D_EENS_8epilogue10collective6detail29Sm90TmaWarpSpecializedAdapterINS1H_15DefaultEpilogueISK_SL_SL_NS1G_6thread17LinearCombinationISK_Li1EffLNS1L_9ScaleType4KindE0ELNS_15FloatRoundStyleE2ESK_EENS1_15EpilogueDefaultEEEEEvvEEEEvNT_6ParamsE --------------------------
	.section	.nv.info._ZN7cutlass13device_kernelINS_4gemm6kernel13GemmUniversalIN4cute5tupleIJiiiiEEENS1_10collective13CollectiveMmaINS1_37MainloopSm90TmaGmmaWarpSpecializedFP8ILi22ENS5_IJNS4_1CILi2EEENSA_ILi1EEESC_EEENS1_32KernelTmaWarpSpecializedPingpongEEENS5_IJNSA_ILi64EEENSA_ILi256EEENSA_ILi32EEEEEENS_12float_e5m2_tENS5_IJlSC_lEEESK_SL_NS4_8TiledMMAINS4_8MMA_AtomIJNS4_4SM904GMMA31MMA_64x256x32_F32E5M2E5M2_SS_TNILNSP_7ScaleInE1ELSR_1EEEEEENS4_6LayoutINS5_IJSC_SC_SC_EEENS5_IJNSA_ILi0EEESW_SW_EEEEENS5_IJNS4_10UnderscoreESZ_SZ_EEEEENS4_13SM90_TMA_LOADENS4_14ComposedLayoutINS4_7SwizzleILi1ELi4ELi3EEENS4_18smem_ptr_flag_bitsILi8EEENSU_INS5_IJNSA_ILi8EEESI_EEENS5_IJSI_SC_EEEEEEEvNS4_8identityENS4_23SM90_TMA_LOAD_MULTICASTES1C_vS1D_EENS_8epilogue10collective6detail29Sm90TmaWarpSpecializedAdapterINS1H_15DefaultEpilogueISK_SL_SL_NS1G_6thread17LinearCombinationISK_Li1EffLNS1L_9ScaleType4KindE0ELNS_15FloatRoundStyleE2ESK_EENS1_15EpilogueDefaultEEEEEvvEEEEvNT_6ParamsE,"",@"SHT_CUDA_INFO"
	.sectionflags	@""
	.align	4


	//----- nvinfo : EIATTR_CUDA_API_VERSION
	.align		4
        /*0000*/ 	.byte	0x04, 0x37
        /*0002*/ 	.short	(.L_18 - .L_17)
.L_17:
        /*0004*/ 	.word	0x00000082


	//----- nvinfo : EIATTR_KPARAM_INFO
	.align		4
.L_18:
        /*0008*/ 	.byte	0x04, 0x17
        /*000a*/ 	.short	(.L_20 - .L_19)
.L_19:
        /*000c*/ 	.word	0x00000000
        /*0010*/ 	.short	0x0000
        /*0012*/ 	.short	0x0070
        /*0014*/ 	.byte	0x00, 0xf0, 0x01, 0x10


	//----- nvinfo : EIATTR_SPARSE_MMA_MASK
	.align		4
.L_20:
        /*0018*/ 	.byte	0x03, 0x50
        /*001a*/ 	.short	0x0000


	//----- nvinfo : EIATTR_MAXREG_COUNT
	.align		4
        /*001c*/ 	.byte	0x03, 0x1b
        /*001e*/ 	.short	0x00a8


	//----- nvinfo : EIATTR_NUM_BARRIERS
	.align		4
        /*0020*/ 	.byte	0x02, 0x4c
        /*0022*/ 	.byte	0x01
	.zero		1


	//----- nvinfo : EIATTR_ANNOTATIONS
	.align		4
        /*0024*/ 	.byte	0x04, 0x55
        /*0026*/ 	.short	(.L_22 - .L_21)


	//   ....[0]....
.L_21:
        /*0028*/ 	.word	0x00000001
        /*002c*/ 	.byte	0x90, 0x09, 0x00, 0x00, 0x01, 0x00, 0x00, 0x00, 0x80, 0x0b, 0x00, 0x00, 0x01, 0x00, 0x00, 0x00
        /* <DEDUP_REMOVED lines=212> */
        /*0d7c*/ 	.byte	0x20, 0x0f, 0x01, 0x00


	//----- nvinfo : EIATTR_MERCURY_ISA_VERSION
	.align		4
.L_22:
        /*0d80*/ 	.byte	0x03, 0x5f
        /*0d82*/ 	.short	0x0101


	//----- nvinfo : EIATTR_INT_WARP_WIDE_INSTR_OFFSETS
	.align		4
        /*0d84*/ 	.byte	0x04, 0x31
        /*0d86*/ 	.short	(.L_24 - .L_23)


	//   ....[0]....
.L_23:
        /*0d88*/ 	.word	0x00000810


	//   ....[1]....
        /*0d8c*/ 	.word	0x00000890


	//   ....[2]....
        /*0d90*/ 	.word	0x000008a0


	//   ....[3]....
        /*0d94*/ 	.word	0x000008d0


	//   ....[4]....
        /*0d98*/ 	.word	0x00000910


	//   ....[5]....
        /*0d9c*/ 	.word	0x00000940


	//   ....[6]....
        /*0da0*/ 	.word	0x00000a50


	//   ....[7]....
        /*0da4*/ 	.word	0x00000a70


	//   ....[8]....
        /*0da8*/ 	.word	0x00005870


	//----- nvinfo : EIATTR_COOP_GROUP_MASK_REGIDS
	.align		4
.L_24:
        /*0dac*/ 	.byte	0x04, 0x29
        /*0dae*/ 	.short	(.L_26 - .L_25)


	//   ....[0]....
.L_25:
        /*0db0*/ 	.word	0xffffffff


	//   ....[1]....
        /*0db4*/ 	.word	0xffffffff


	//   ....[2]....
        /*0db8*/ 	.word	0xffffffff


	//   ....[3]....
        /*0dbc*/ 	.word	0xffffffff


	//   ....[4]....
        /*0dc0*/ 	.word	0xffffffff


	//   ....[5]....
        /*0dc4*/ 	.word	0xffffffff


	//   ....[6]....
        /*0dc8*/ 	.word	0xffffffff


	//----- nvinfo : EIATTR_COOP_GROUP_INSTR_OFFSETS
	.align		4
.L_26:
        /*0dcc*/ 	.byte	0x04, 0x28
        /*0dce*/ 	.short	(.L_28 - .L_27)


	//   ....[0]....
.L_27:
        /*0dd0*/ 	.word	0x00000070


	//   ....[1]....
        /*0dd4*/ 	.word	0x00000090


	//   ....[2]....
        /*0dd8*/ 	.word	0x00000190


	//   ....[3]....
        /*0ddc*/ 	.word	0x00000620


	//   ....[4]....
        /*0de0*/ 	.word	0x00000660


	//   ....[5]....
        /*0de4*/ 	.word	0x00000760


	//   ....[6]....
        /*0de8*/ 	.word	0x00000c10


	//----- nvinfo : EIATTR_REG_RECONFIG
	.align		4
.L_28:
        /*0dec*/ 	.byte	0x01, 0x54
	.zero		2


	//----- nvinfo : EIATTR_MBARRIER_INSTR_OFFSETS
	.align		4
        /*0df0*/ 	.byte	0x04, 0x39
        /*0df2*/ 	.short	(.L_30 - .L_29)


	//   ....[0]....
.L_29:
        /*0df4*/ 	.word	0x00000330
        /*0df8*/ 	.word	0x000000ff
        /*0dfc*/ 	.word	0x00000000
        /*0e00*/ 	.short	0x0100
        /*0e02*/ 	.byte	0x07
	.zero		1


	//   ....[1]....
        /*0e04*/ 	.word	0x00000340
        /*0e08*/ 	.word	0x000000ff
        /*0e0c*/ 	.word	0x000000b0
        /*0e10*/ 	.short	0x0100
        /*0e12*/ 	.byte	0x07
	.zero		1


	//   ....[2]....
        /*0e14*/ 	.word	0x00000350
        /*0e18*/ 	.word	0x000000ff
        /*0e1c*/ 	.word	0x00000008
        /*0e20*/ 	.short	0x0100
        /*0e22*/ 	.byte	0x07
	.zero		1


	//   ....[3]....
        /*0e24*/ 	.word	0x00000360
        /*0e28*/ 	.word	0x000000ff
        /*0e2c*/ 	.word	0x000000b8
        /*0e30*/ 	.short	0x0100
        /*0e32*/ 	.byte	0x07
	.zero		1


	//   ....[4]....
        /*0e34*/ 	.word	0x00000370
        /*0e38*/ 	.word	0x000000ff
        /*0e3c*/ 	.word	0x00000010
        /*0e40*/ 	.short	0x0100
        /*0e42*/ 	.byte	0x07
	.zero		1


	//   ....[5]....
        /*0e44*/ 	.word	0x00000380
        /*0e48*/ 	.word	0x000000ff
        /*0e4c*/ 	.word	0x000000c0
        /*0e50*/ 	.short	0x0100
        /*0e52*/ 	.byte	0x07
	.zero		1


	//   ....[6]....
        /*0e54*/ 	.word	0x00000390
        /*0e58*/ 	.word	0x000000ff
        /*0e5c*/ 	.word	0x00000018
        /*0e60*/ 	.short	0x0100
        /*0e62*/ 	.byte	0x07
	.zero		1


	//   ....[7]....
        /*0e64*/ 	.word	0x000003a0
        /*0e68*/ 	.word	0x000000ff
        /*0e6c*/ 	.word	0x000000c8
        /*0e70*/ 	.short	0x0100
        /*0e72*/ 	.byte	0x07
	.zero		1


	//   ....[8]....
        /*0e74*/ 	.word	0x000003b0
        /*0e78*/ 	.word	0x000000ff
        /*0e7c*/ 	.word	0x00000020
        /*0e80*/ 	.short	0x0100
        /*0e82*/ 	.byte	0x07
	.zero		1


	//   ....[9]....
        /*0e84*/ 	.word	0x000003c0
        /*0e88*/ 	.word	0x000000ff
        /*0e8c*/ 	.word	0x000000d0
        /*0e90*/ 	.short	0x0100
        /*0e92*/ 	.byte	0x07
	.zero		1


	//   ....[10]....
        /*0e94*/ 	.word	0x000003d0
        /*0e98*/ 	.word	0x000000ff
        /*0e9c*/ 	.word	0x00000028
        /*0ea0*/ 	.short	0x0100
        /*0ea2*/ 	.byte	0x07
	.zero		1


	//   ....[11]....
        /*0ea4*/ 	.word	0x000003e0
        /*0ea8*/ 	.word	0x000000ff
        /*0eac*/ 	.word	0x000000d8
        /*0eb0*/ 	.short	0x0100
        /*0eb2*/ 	.byte	0x07
	.zero		1


	//   ....[12]....
        /*0eb4*/ 	.word	0x000003f0
        /*0eb8*/ 	.word	0x000000ff
        /*0ebc*/ 	.word	0x00000030
        /*0ec0*/ 	.short	0x0100
        /*0ec2*/ 	.byte	0x07
	.zero		1


	//   ....[13]....
        /*0ec4*/ 	.word	0x00000400
        /*0ec8*/ 	.word	0x000000ff
        /*0ecc*/ 	.word	0x000000e0
        /*0ed0*/ 	.short	0x0100
        /*0ed2*/ 	.byte	0x07
	.zero		1


	//   ....[14]....
        /*0ed4*/ 	.word	0x00000410
        /*0ed8*/ 	.word	0x000000ff
        /*0edc*/ 	.word	0x00000038
        /*0ee0*/ 	.short	0x0100
        /*0ee2*/ 	.byte	0x07
	.zero		1


	//   ....[15]....
        /*0ee4*/ 	.word	0x00000420
        /*0ee8*/ 	.word	0x000000ff
        /*0eec*/ 	.word	0x000000e8
        /*0ef0*/ 	.short	0x0100
        /*0ef2*/ 	.byte	0x07
	.zero		1


	//   ....[16]....
        /*0ef4*/ 	.word	0x00000430
        /*0ef8*/ 	.word	0x000000ff
        /*0efc*/ 	.word	0x00000040
        /*0f00*/ 	.short	0x0100
        /*0f02*/ 	.byte	0x07
	.zero		1


	//   ....[17]....
        /*0f04*/ 	.word	0x00000440
        /*0f08*/ 	.word	0x000000ff
        /*0f0c*/ 	.word	0x000000f0
        /*0f10*/ 	.short	0x0100
        /*0f12*/ 	.byte	0x07
	.zero		1


	//   ....[18]....
        /*0f14*/ 	.word	0x00000450
        /*0f18*/ 	.word	0x000000ff
        /*0f1c*/ 	.word	0x00000048
        /*0f20*/ 	.short	0x0100
        /*0f22*/ 	.byte	0x07
	.zero		1


	//   ....[19]....
        /*0f24*/ 	.word	0x00000460
        /*0f28*/ 	.word	0x000000ff
        /*0f2c*/ 	.word	0x000000f8
        /*0f30*/ 	.short	0x0100
        /*0f32*/ 	.byte	0x07
	.zero		1


	//   ....[20]....
        /*0f34*/ 	.word	0x00000470
        /*0f38*/ 	.word	0x000000ff
        /*0f3c*/ 	.word	0x00000050
        /*0f40*/ 	.short	0x0100
        /*0f42*/ 	.byte	0x07
	.zero		1


	//   ....[21]....
        /*0f44*/ 	.word	0x00000480
        /*0f48*/ 	.word	0x000000ff
        /*0f4c*/ 	.word	0x00000100
        /*0f50*/ 	.short	0x0100
        /*0f52*/ 	.byte	0x07
	.zero		1


	//   ....[22]....
        /*0f54*/ 	.word	0x00000490
        /*0f58*/ 	.word	0x000000ff
        /*0f5c*/ 	.word	0x00000058
        /*0f60*/ 	.short	0x0100
        /*0f62*/ 	.byte	0x07
	.zero		1


	//   ....[23]....
        /*0f64*/ 	.word	0x000004a0
        /*0f68*/ 	.word	0x000000ff
        /*0f6c*/ 	.word	0x00000108
        /*0f70*/ 	.short	0x0100
        /*0f72*/ 	.byte	0x07
	.zero		1


	//   ....[24]....
        /*0f74*/ 	.word	0x000004b0
        /*0f78*/ 	.word	0x000000ff
        /*0f7c*/ 	.word	0x00000060
        /*0f80*/ 	.short	0x0100
        /*0f82*/ 	.byte	0x07
	.zero		1


	//   ....[25]....
        /*0f84*/ 	.word	0x000004c0
        /*0f88*/ 	.word	0x000000ff
        /*0f8c*/ 	.word	0x00000110
        /*0f90*/ 	.short	0x0100
        /*0f92*/ 	.byte	0x07
	.zero		1


	//   ....[26]....
        /*0f94*/ 	.word	0x000004d0
        /*0f98*/ 	.word	0x000000ff
        /*0f9c*/ 	.word	0x00000068
        /*0fa0*/ 	.short	0x0100
        /*0fa2*/ 	.byte	0x07
	.zero		1


	//   ....[27]....
        /*0fa4*/ 	.word	0x000004e0
        /*0fa8*/ 	.word	0x000000ff
        /*0fac*/ 	.word	0x00000118
        /*0fb0*/ 	.short	0x0100
        /*0fb2*/ 	.byte	0x07
	.zero		1


	//   ....[28]....
        /*0fb4*/ 	.word	0x000004f0
        /*0fb8*/ 	.word	0x000000ff
        /*0fbc*/ 	.word	0x00000070
        /*0fc0*/ 	.short	0x0100
        /*0fc2*/ 	.byte	0x07
	.zero		1


	//   ....[29]....
        /*0fc4*/ 	.word	0x00000500
        /*0fc8*/ 	.word	0x000000ff
        /*0fcc*/ 	.word	0x00000120
        /*0fd0*/ 	.short	0x0100
        /*0fd2*/ 	.byte	0x07
	.zero		1


	//   ....[30]....
        /*0fd4*/ 	.word	0x00000510
        /*0fd8*/ 	.word	0x000000ff
        /*0fdc*/ 	.word	0x00000078
        /*0fe0*/ 	.short	0x0100
        /*0fe2*/ 	.byte	0x07
	.zero		1


	//   ....[31]....
        /*0fe4*/ 	.word	0x00000520
        /*0fe8*/ 	.word	0x000000ff
        /*0fec*/ 	.word	0x00000128
        /*0ff0*/ 	.short	0x0100
        /*0ff2*/ 	.byte	0x07
	.zero		1


	//   ....[32]....
        /*0ff4*/ 	.word	0x00000530
        /*0ff8*/ 	.word	0x000000ff
        /*0ffc*/ 	.word	0x00000080
        /*1000*/ 	.short	0x0100
        /*1002*/ 	.byte	0x07
	.zero		1


	//   ....[33]....
        /*1004*/ 	.word	0x00000540
        /*1008*/ 	.word	0x000000ff
        /*100c*/ 	.word	0x00000130
        /*1010*/ 	.short	0x0100
        /*1012*/ 	.byte	0x07
	.zero		1


	//   ....[34]....
        /*1014*/ 	.word	0x00000550
        /*1018*/ 	.word	0x000000ff
        /*101c*/ 	.word	0x00000088
        /*1020*/ 	.short	0x0100
        /*1022*/ 	.byte	0x07
	.zero		1


	//   ....[35]....
        /*1024*/ 	.word	0x00000560
        /*1028*/ 	.word	0x000000ff
        /*102c*/ 	.word	0x00000138
        /*1030*/ 	.short	0x0100
        /*1032*/ 	.byte	0x07
	.zero		1


	//   ....[36]....
        /*1034*/ 	.word	0x00000570
        /*1038*/ 	.word	0x000000ff
        /*103c*/ 	.word	0x00000090
        /*1040*/ 	.short	0x0100
        /*1042*/ 	.byte	0x07
	.zero		1


	//   ....[37]....
        /*1044*/ 	.word	0x00000580
        /*1048*/ 	.word	0x000000ff
        /*104c*/ 	.word	0x00000140
        /*1050*/ 	.short	0x0100
        /*1052*/ 	.byte	0x07
	.zero		1


	//   ....[38]....
        /*1054*/ 	.word	0x00000590
        /*1058*/ 	.word	0x000000ff
        /*105c*/ 	.word	0x00000098
        /*1060*/ 	.short	0x0100
        /*1062*/ 	.byte	0x07
	.zero		1


	//   ....[39]....
        /*1064*/ 	.word	0x000005a0
        /*1068*/ 	.word	0x000000ff
        /*106c*/ 	.word	0x00000148
        /*1070*/ 	.short	0x0100
        /*1072*/ 	.byte	0x07
	.zero		1


	//   ....[40]....
        /*1074*/ 	.word	0x000005b0
        /*1078*/ 	.word	0x000000ff
        /*107c*/ 	.word	0x000000a0
        /*1080*/ 	.short	0x0100
        /*1082*/ 	.byte	0x07
	.zero		1


	//   ....[41]....
        /*1084*/ 	.word	0x000005c0
        /*1088*/ 	.word	0x000000ff
        /*108c*/ 	.word	0x00000150
        /*1090*/ 	.short	0x0100
        /*1092*/ 	.byte	0x07
	.zero		1


	//   ....[42]....
        /*1094*/ 	.word	0x000005d0
        /*1098*/ 	.word	0x000000ff
        /*109c*/ 	.word	0x000000a8
        /*10a0*/ 	.short	0x0100
        /*10a2*/ 	.byte	0x07
	.zero		1


	//   ....[43]....
        /*10a4*/ 	.word	0x000005e0
        /*10a8*/ 	.word	0x000000ff
        /*10ac*/ 	.word	0x00000158
        /*10b0*/ 	.short	0x0100
        /*10b2*/ 	.byte	0x07
	.zero		1


	//   ....[44]....
        /*10b4*/ 	.word	0x00000ab0
        /*10b8*/ 	.word	0x000000ff
        /*10bc*/ 	.word	0x00000190
        /*10c0*/ 	.short	0x0100
        /*10c2*/ 	.byte	0x07
	.zero		1


	//   ....[45]....
        /*10c4*/ 	.word	0x00000b50
        /*10c8*/ 	.word	0x000000ff
        /*10cc*/ 	.word	0x00000198
        /*10d0*/ 	.short	0x0100
        /*10d2*/ 	.byte	0x07
	.zero		1


	//   ....[46]....
        /*10d4*/ 	.word	0x00000b90
        /*10d8*/ 	.word	0x000000ff
        /*10dc*/ 	.word	0x00000170
        /*10e0*/ 	.short	0x0100
        /*10e2*/ 	.byte	0x0a
	.zero		1


	//   ....[47]....
        /*10e4*/ 	.word	0x00000ba0
        /*10e8*/ 	.word	0x000000ff
        /*10ec*/ 	.word	0x00000178
        /*10f0*/ 	.short	0x0100
        /*10f2*/ 	.byte	0x0a
	.zero		1


	//   ....[48]....
        /*10f4*/ 	.word	0x00000bb0
        /*10f8*/ 	.word	0x000000ff
        /*10fc*/ 	.word	0x00000180
        /*1100*/ 	.short	0x0100
        /*1102*/ 	.byte	0x0a
	.zero		1


	//   ....[49]....
        /*1104*/ 	.word	0x00000bc0
        /*1108*/ 	.word	0x000000ff
        /*110c*/ 	.word	0x00000188
        /*1110*/ 	.short	0x0100
        /*1112*/ 	.byte	0x0a
	.zero		1


	//   ....[50]....
        /*1114*/ 	.word	0x00001a70
        /*1118*/ 	.word	0x000000ff
        /*111c*/ 	.word	0xfffffff8
        /*1120*/ 	.short	0x010a
        /*1122*/ 	.byte	0x11
	.zero		1


	//   ....[51]....
        /*1124*/ 	.word	0x00002450
        /*1128*/ 	.word	0x000000ff
        /*112c*/ 	.word	0x00000000
        /*1130*/ 	.short	0x010a
        /*1132*/ 	.byte	0x06
	.zero		1


	//   ....[52]....
        /*1134*/ 	.word	0x00002490
        /*1138*/ 	.word	0x000000ff
        /*113c*/ 	.word	0x00000000
        /*1140*/ 	.short	0x010a
        /*1142*/ 	.byte	0x06
	.zero		1


	//   ....[53]....
        /*1144*/ 	.word	0x00003620
        /*1148*/ 	.word	0x000000ff
        /*114c*/ 	.word	0x00000000
        /*1150*/ 	.short	0x010a
        /*1152*/ 	.byte	0x09
	.zero		1


	//   ....[54]....
        /*1154*/ 	.word	0x00003660
        /*1158*/ 	.word	0x000000ff
        /*115c*/ 	.word	0x00000000
        /*1160*/ 	.short	0x010a
        /*1162*/ 	.byte	0x09
	.zero		1


	//   ....[55]....
        /*1164*/ 	.word	0x000046d0
        /*1168*/ 	.word	0x000000e5
        /*116c*/ 	.word	0x00000000
        /*1170*/ 	.short	0x0101
        /*1172*/ 	.byte	0x3f
	.zero		1


	//   ....[56]....
        /*1174*/ 	.word	0x00005790
        /*1178*/ 	.word	0x000000e3
        /*117c*/ 	.word	0x00000000
        /*1180*/ 	.short	0x0101
        /*1182*/ 	.byte	0x1d
	.zero		1


	//   ....[57]....
        /*1184*/ 	.word	0x00005920
        /*1188*/ 	.word	0x00000018
        /*118c*/ 	.word	0x00000000
        /*1190*/ 	.short	0x0101
        /*1192*/ 	.byte	0x3f
	.zero		1


	//   ....[58]....
        /*1194*/ 	.word	0x000059e0
        /*1198*/ 	.word	0x000000ff
        /*119c*/ 	.word	0x00000008
        /*11a0*/ 	.short	0x010a
        /*11a2*/ 	.byte	0x11
	.zero		1


	//   ....[59]....
        /*11a4*/ 	.word	0x0000ebd0
        /*11a8*/ 	.word	0x00000003
        /*11ac*/ 	.word	0x00000000
        /*11b0*/ 	.short	0x0101
        /*11b2*/ 	.byte	0x1d
	.zero		1


	//   ....[60]....
        /*11b4*/ 	.word	0x0000f620
        /*11b8*/ 	.word	0x0000000c
        /*11bc*/ 	.word	0x000000b0
        /*11c0*/ 	.short	0x010a
        /*11c2*/ 	.byte	0x3f
	.zero		1


	//   ....[61]....
        /*11c4*/ 	.word	0x0000f9f0
        /*11c8*/ 	.word	0x00000004
        /*11cc*/ 	.word	0x00000198
        /*11d0*/ 	.short	0x0101
        /*11d2*/ 	.byte	0x3f
	.zero		1


	//   ....[62]....
        /*11d4*/ 	.word	0x000101f0
        /*11d8*/ 	.word	0x00000007
        /*11dc*/ 	.word	0x00000000
        /*11e0*/ 	.short	0x010a
        /*11e2*/ 	.byte	0x3f
	.zero		1


	//   ....[63]....
        /*11e4*/ 	.word	0x00010270
        /*11e8*/ 	.word	0x00000009
        /*11ec*/ 	.word	0x00000000
        /*11f0*/ 	.short	0x010a
        /*11f2*/ 	.byte	0x3f
	.zero		1


	//   ....[64]....
        /*11f4*/ 	.word	0x00010300
        /*11f8*/ 	.word	0x00000006
        /*11fc*/ 	.word	0x00000000
        /*1200*/ 	.short	0x010a
        /*1202*/ 	.byte	0x3f
	.zero		1


	//   ....[65]....
        /*1204*/ 	.word	0x00010390
        /*1208*/ 	.word	0x00000009
        /*120c*/ 	.word	0x00000000
        /*1210*/ 	.short	0x010a
        /*1212*/ 	.byte	0x3f
	.zero		1


	//   ....[66]....
        /*1214*/ 	.word	0x00010420
        /*1218*/ 	.word	0x00000006
        /*121c*/ 	.word	0x00000000
        /*1220*/ 	.short	0x010a
        /*1222*/ 	.byte	0x3f
	.zero		1


	//   ....[67]....
        /*1224*/ 	.word	0x000104b0
        /*1228*/ 	.word	0x00000009
        /*122c*/ 	.word	0x00000000
        /*1230*/ 	.short	0x010a
        /*1232*/ 	.byte	0x3f
	.zero		1


	//   ....[68]....
        /*1234*/ 	.word	0x00010540
        /*1238*/ 	.word	0x00000006
        /*123c*/ 	.word	0x00000000
        /*1240*/ 	.short	0x010a
        /*1242*/ 	.byte	0x3f
	.zero		1


	//   ....[69]....
        /*1244*/ 	.word	0x000105d0
        /*1248*/ 	.word	0x00000009
        /*124c*/ 	.word	0x00000000
        /*1250*/ 	.short	0x010a
        /*1252*/ 	.byte	0x3f
	.zero		1


	//   ....[70]....
        /*1254*/ 	.word	0x00010660
        /*1258*/ 	.word	0x00000006
        /*125c*/ 	.word	0x00000000
        /*1260*/ 	.short	0x010a
        /*1262*/ 	.byte	0x3f
	.zero		1


	//   ....[71]....
        /*1264*/ 	.word	0x000106f0
        /*1268*/ 	.word	0x00000009
        /*126c*/ 	.word	0x00000000
        /*1270*/ 	.short	0x010a
        /*1272*/ 	.byte	0x3f
	.zero		1


	//   ....[72]....
        /*1274*/ 	.word	0x00010780
        /*1278*/ 	.word	0x00000006
        /*127c*/ 	.word	0x00000000
        /*1280*/ 	.short	0x010a
        /*1282*/ 	.byte	0x3f
	.zero		1


	//   ....[73]....
        /*1284*/ 	.word	0x00010810
        /*1288*/ 	.word	0x00000009
        /*128c*/ 	.word	0x00000000
        /*1290*/ 	.short	0x010a
        /*1292*/ 	.byte	0x3f
	.zero		1


	//   ....[74]....
        /*1294*/ 	.word	0x000108a0
        /*1298*/ 	.word	0x00000006
        /*129c*/ 	.word	0x00000000
        /*12a0*/ 	.short	0x010a
        /*12a2*/ 	.byte	0x3f
	.zero		1


	//   ....[75]....
        /*12a4*/ 	.word	0x00010930
        /*12a8*/ 	.word	0x00000009
        /*12ac*/ 	.word	0x00000000
        /*12b0*/ 	.short	0x010a
        /*12b2*/ 	.byte	0x3f
	.zero		1


	//   ....[76]....
        /*12b4*/ 	.word	0x000109c0
        /*12b8*/ 	.word	0x00000006
        /*12bc*/ 	.word	0x00000000
        /*12c0*/ 	.short	0x010a
        /*12c2*/ 	.byte	0x3f
	.zero		1


	//   ....[77]....
        /*12c4*/ 	.word	0x00010a50
        /*12c8*/ 	.word	0x00000009
        /*12cc*/ 	.word	0x00000000
        /*12d0*/ 	.short	0x010a
        /*12d2*/ 	.byte	0x3f
	.zero		1


	//   ....[78]....
        /*12d4*/ 	.word	0x00010ae0
        /*12d8*/ 	.word	0x00000006
        /*12dc*/ 	.word	0x00000000
        /*12e0*/ 	.short	0x010a
        /*12e2*/ 	.byte	0x3f
	.zero		1


	//   ....[79]....
        /*12e4*/ 	.word	0x00010b70
        /*12e8*/ 	.word	0x00000009
        /*12ec*/ 	.word	0x00000000
        /*12f0*/ 	.short	0x010a
        /*12f2*/ 	.byte	0x3f
	.zero		1


	//   ....[80]....
        /*12f4*/ 	.word	0x00010c00
        /*12f8*/ 	.word	0x00000006
        /*12fc*/ 	.word	0x00000000
        /*1300*/ 	.short	0x010a
        /*1302*/ 	.byte	0x3f
	.zero		1


	//   ....[81]....
        /*1304*/ 	.word	0x00010c90
        /*1308*/ 	.word	0x00000009
        /*130c*/ 	.word	0x00000000
        /*1310*/ 	.short	0x010a
        /*1312*/ 	.byte	0x3f
	.zero		1


	//   ....[82]....
        /*1314*/ 	.word	0x00010d20
        /*1318*/ 	.word	0x00000006
        /*131c*/ 	.word	0x00000000
        /*1320*/ 	.short	0x010a
        /*1322*/ 	.byte	0x3f
	.zero		1


	//   ....[83]....
        /*1324*/ 	.word	0x00010db0
        /*1328*/ 	.word	0x00000003
        /*132c*/ 	.word	0x00000000
        /*1330*/ 	.short	0x010a
        /*1332*/ 	.byte	0x3f
	.zero		1


	//   ....[84]....
        /*1334*/ 	.word	0x00010e20
        /*1338*/ 	.word	0x00000003
        /*133c*/ 	.word	0xfffffff8
        /*1340*/ 	.short	0x010a
        /*1342*/ 	.byte	0x3f
	.zero		1


	//   ....[85]....
        /*1344*/ 	.word	0x00010e80
        /*1348*/ 	.word	0x00000003
        /*134c*/ 	.word	0x00000000
        /*1350*/ 	.short	0x010a
        /*1352*/ 	.byte	0x3f
	.zero		1


	//   ....[86]....
        /*1354*/ 	.word	0x00010ef0
        /*1358*/ 	.word	0x00000000
        /*135c*/ 	.word	0x00000000
        /*1360*/ 	.short	0x010a
        /*1362*/ 	.byte	0x3f
	.zero		1


	//   ....[87]....
        /*1364*/ 	.word	0x00010f60
        /*1368*/ 	.word	0x00000019
        /*136c*/ 	.word	0x00000008
        /*1370*/ 	.short	0x010a
        /*1372*/ 	.byte	0x3f
	.zero		1


	//   ....[88]....
        /*1374*/ 	.word	0x00011030
        /*1378*/ 	.word	0x0000000c
        /*137c*/ 	.word	0x000000b0
        /*1380*/ 	.short	0x010a
        /*1382*/ 	.byte	0x3f
	.zero		1


	//   ....[89]....
        /*1384*/ 	.word	0x00011110
        /*1388*/ 	.word	0x00000007
        /*138c*/ 	.word	0x00000000
        /*1390*/ 	.short	0x010a
        /*1392*/ 	.byte	0x3f
	.zero		1


	//   ....[90]....
        /*1394*/ 	.word	0x00011160
        /*1398*/ 	.word	0x00000009
        /*139c*/ 	.word	0x00000000
        /*13a0*/ 	.short	0x010a
        /*13a2*/ 	.byte	0x3f
	.zero		1


	//   ....[91]....
        /*13a4*/ 	.word	0x000111b0
        /*13a8*/ 	.word	0x00000006
        /*13ac*/ 	.word	0x00000000
        /*13b0*/ 	.short	0x010a
        /*13b2*/ 	.byte	0x3f
	.zero		1


	//   ....[92]....
        /*13b4*/ 	.word	0x00011200
        /*13b8*/ 	.word	0x00000009
        /*13bc*/ 	.word	0x00000000
        /*13c0*/ 	.short	0x010a
        /*13c2*/ 	.byte	0x3f
	.zero		1


	//   ....[93]....
        /*13c4*/ 	.word	0x00011250
        /*13c8*/ 	.word	0x00000006
        /*13cc*/ 	.word	0x00000000
        /*13d0*/ 	.short	0x010a
        /*13d2*/ 	.byte	0x3f
	.zero		1


	//   ....[94]....
        /*13d4*/ 	.word	0x000112a0
        /*13d8*/ 	.word	0x00000009
        /*13dc*/ 	.word	0x00000000
        /*13e0*/ 	.short	0x010a
        /*13e2*/ 	.byte	0x3f
	.zero		1


	//   ....[95]....
        /*13e4*/ 	.word	0x000112f0
        /*13e8*/ 	.word	0x00000006
        /*13ec*/ 	.word	0x00000000
        /*13f0*/ 	.short	0x010a
        /*13f2*/ 	.byte	0x3f
	.zero		1


	//   ....[96]....
        /*13f4*/ 	.word	0x00011340
        /*13f8*/ 	.word	0x00000009
        /*13fc*/ 	.word	0x00000000
        /*1400*/ 	.short	0x010a
        /*1402*/ 	.byte	0x3f
	.zero		1


	//   ....[97]....
        /*1404*/ 	.word	0x00011390
        /*1408*/ 	.word	0x00000006
        /*140c*/ 	.word	0x00000000
        /*1410*/ 	.short	0x010a
        /*1412*/ 	.byte	0x3f
	.zero		1


	//   ....[98]....
        /*1414*/ 	.word	0x000113e0
        /*1418*/ 	.word	0x00000009
        /*141c*/ 	.word	0x00000000
        /*1420*/ 	.short	0x010a
        /*1422*/ 	.byte	0x3f
	.zero		1


	//   ....[99]....
        /*1424*/ 	.word	0x00011430
        /*1428*/ 	.word	0x00000006
        /*142c*/ 	.word	0x00000000
        /*1430*/ 	.short	0x010a
        /*1432*/ 	.byte	0x3f
	.zero		1


	//   ....[100]....
        /*1434*/ 	.word	0x00011480
        /*1438*/ 	.word	0x00000009
        /*143c*/ 	.word	0x00000000
        /*1440*/ 	.short	0x010a
        /*1442*/ 	.byte	0x3f
	.zero		1


	//   ....[101]....
        /*1444*/ 	.word	0x000114d0
        /*1448*/ 	.word	0x00000006
        /*144c*/ 	.word	0x00000000
        /*1450*/ 	.short	0x010a
        /*1452*/ 	.byte	0x3f
	.zero		1


	//   ....[102]....
        /*1454*/ 	.word	0x00011520
        /*1458*/ 	.word	0x00000009
        /*145c*/ 	.word	0x00000000
        /*1460*/ 	.short	0x010a
        /*1462*/ 	.byte	0x3f
	.zero		1


	//   ....[103]....
        /*1464*/ 	.word	0x00011570
        /*1468*/ 	.word	0x00000006
        /*146c*/ 	.word	0x00000000
        /*1470*/ 	.short	0x010a
        /*1472*/ 	.byte	0x3f
	.zero		1


	//   ....[104]....
        /*1474*/ 	.word	0x000115c0
        /*1478*/ 	.word	0x00000009
        /*147c*/ 	.word	0x00000000
        /*1480*/ 	.short	0x010a
        /*1482*/ 	.byte	0x3f
	.zero		1


	//   ....[105]....
        /*1484*/ 	.word	0x00011610
        /*1488*/ 	.word	0x00000006
        /*148c*/ 	.word	0x00000000
        /*1490*/ 	.short	0x010a
        /*1492*/ 	.byte	0x3f
	.zero		1


	//   ....[106]....
        /*1494*/ 	.word	0x00011660
        /*1498*/ 	.word	0x00000009
        /*149c*/ 	.word	0x00000000
        /*14a0*/ 	.short	0x010a
        /*14a2*/ 	.byte	0x3f
	.zero		1


	//   ....[107]....
        /*14a4*/ 	.word	0x000116b0
        /*14a8*/ 	.word	0x00000006
        /*14ac*/ 	.word	0x00000000
        /*14b0*/ 	.short	0x010a
        /*14b2*/ 	.byte	0x3f
	.zero		1


	//   ....[108]....
        /*14b4*/ 	.word	0x00011700
        /*14b8*/ 	.word	0x00000009
        /*14bc*/ 	.word	0x00000000
        /*14c0*/ 	.short	0x010a
        /*14c2*/ 	.byte	0x3f
	.zero		1


	//   ....[109]....
        /*14c4*/ 	.word	0x00011750
        /*14c8*/ 	.word	0x00000006
        /*14cc*/ 	.word	0x00000000
        /*14d0*/ 	.short	0x010a
        /*14d2*/ 	.byte	0x3f
	.zero		1


	//----- nvinfo : EIATTR_NUM_MBARRIERS
	.align		4
.L_30:
        /*14d4*/ 	.byte	0x03, 0x38
        /*14d6*/ 	.short	0x0032


	//----- nvinfo : EIATTR_EXIT_INSTR_OFFSETS
	.align		4
        /*14d8*/ 	.byte	0x04, 0x1c
        /*14da*/ 	.short	(.L_32 - .L_31)


	//   ....[0]....
.L_31:
        /*14dc*/ 	.word	0x000017b0


	//   ....[1]....
        /*14e0*/ 	.word	0x00001810


	//   ....[2]....
        /*14e4*/ 	.word	0x0000f2e0


	//   ....[3]....
        /*14e8*/ 	.word	0x0000f310


	//   ....[4]....
        /*14ec*/ 	.word	0x00010e00


	//----- nvinfo : EIATTR_MAX_THREADS
	.align		4
.L_32:
        /*14f0*/ 	.byte	0x04, 0x05
        /*14f2*/ 	.short	(.L_34 - .L_33)
.L_33:
        /*14f4*/ 	.word	0x00000180
        /*14f8*/ 	.word	0x00000001
        /*14fc*/ 	.word	0x00000001


	//----- nvinfo : EIATTR_CRS_STACK_SIZE
	.align		4
.L_34:
        /*1500*/ 	.byte	0x04, 0x1e
        /*1502*/ 	.short	(.L_36 - .L_35)
.L_35:
        /*1504*/ 	.word	0x00000000


	//----- nvinfo : EIATTR_CBANK_PARAM_SIZE
	.align		4
.L_36:
        /*1508*/ 	.byte	0x03, 0x19
        /*150a*/ 	.short	0x0470


	//----- nvinfo : EIATTR_PARAM_CBANK
	.align		4
        /*150c*/ 	.byte	0x04, 0x0a
        /*150e*/ 	.short	(.L_38 - .L_37)
	.align		4
.L_37:
        /*1510*/ 	.word	index@(.nv.constant0._ZN7cutlass13device_kernelINS_4gemm6kernel13GemmUniversalIN4cute5tupleIJiiiiEEENS1_10collective13CollectiveMmaINS1_37MainloopSm90TmaGmmaWarpSpecializedFP8ILi22ENS5_IJNS4_1CILi2EEENSA_ILi1EEESC_EEENS1_32KernelTmaWarpSpecializedPingpongEEENS5_IJNSA_ILi64EEENSA_ILi256EEENSA_ILi32EEEEEENS_12float_e5m2_tENS5_IJlSC_lEEESK_SL_NS4_8TiledMMAINS4_8MMA_AtomIJNS4_4SM904GMMA31MMA_64x256x32_F32E5M2E5M2_SS_TNILNSP_7ScaleInE1ELSR_1EEEEEENS4_6LayoutINS5_IJSC_SC_SC_EEENS5_IJNSA_ILi0EEESW_SW_EEEEENS5_IJNS4_10UnderscoreESZ_SZ_EEEEENS4_13SM90_TMA_LOADENS4_14ComposedLayoutINS4_7SwizzleILi1ELi4ELi3EEENS4_18smem_ptr_flag_bitsILi8EEENSU_INS5_IJNSA_ILi8EEESI_EEENS5_IJSI_SC_EEEEEEEvNS4_8identityENS4_23SM90_TMA_LOAD_MULTICASTES1C_vS1D_EENS_8epilogue10collective6detail29Sm90TmaWarpSpecializedAdapterINS1H_15DefaultEpilogueISK_SL_SL_NS1G_6thread17LinearCombinationISK_Li1EffLNS1L_9ScaleType4KindE0ELNS_15FloatRoundStyleE2ESK_EENS1_15EpilogueDefaultEEEEEvvEEEEvNT_6ParamsE)
        /*1514*/ 	.short	0x0210
        /*1516*/ 	.short	0x0470


	//----- nvinfo : EIATTR_SW_WAR
	.align		4
.L_38:
        /*1518*/ 	.byte	0x04, 0x36
        /*151a*/ 	.short	(.L_40 - .L_39)
.L_39:
        /*151c*/ 	.word	0x00000008
.L_40:


//--------------------- .nv.callgraph             --------------------------
	.section	.nv.callgraph,"",@"SHT_CUDA_CALLGRAPH"
	.align	4
	.sectionentsize	8
	.align		4
        /*0000*/ 	.word	0x00000000
	.align		4
        /*0004*/ 	.word	0xffffffff
	.align		4
        /*0008*/ 	.word	0x00000000
	.align		4
        /*000c*/ 	.word	0xfffffffe
	.align		4
        /*0010*/ 	.word	0x00000000
	.align		4
        /*0014*/ 	.word	0xfffffffd
	.align		4
        /*0018*/ 	.word	0x00000000
	.align		4
        /*001c*/ 	.word	0xfffffffc


//--------------------- .nv.constant4             --------------------------
	.section	.nv.constant4,"a",@progbits
	.align	8
	.align		8
.nv.constant4:
        /*0000*/ 	.dword	_ZN39_INTERNAL_1968aaf0_4_k_cu_07c51140_49744cuda3std3__45__cpo5beginE
	.align		8
        /*0008*/ 	.dword	_ZN39_INTERNAL_1968aaf0_4_k_cu_07c51140_49744cuda3std3__45__cpo3endE
	.align		8
        /*0010*/ 	.dword	_ZN39_INTERNAL_1968aaf0_4_k_cu_07c51140_49744cuda3std3__45__cpo6cbeginE
	.align		8
        /*0018*/ 	.dword	_ZN39_INTERNAL_1968aaf0_4_k_cu_07c51140_49744cuda3std3__45__cpo4cendE
	.align		8
        /*0020*/ 	.dword	_ZN39_INTERNAL_1968aaf0_4_k_cu_07c51140_49744cuda3std3__441_GLOBAL__N__1968aaf0_4_k_cu_07c51140_49746ignoreE
	.align		8
        /*0028*/ 	.dword	_ZN39_INTERNAL_1968aaf0_4_k_cu_07c51140_49744cuda3std3__419piecewise_constructE
	.align		8
        /*0030*/ 	.dword	_ZN39_INTERNAL_1968aaf0_4_k_cu_07c51140_49744cuda3std3__48in_placeE
	.align		8
        /*0038*/ 	.dword	_ZN39_INTERNAL_1968aaf0_4_k_cu_07c51140_49744cuda3std6ranges3__45__cpo4swapE
	.align		8
        /*0040*/ 	.dword	_ZN39_INTERNAL_1968aaf0_4_k_cu_07c51140_49744cuda3std6ranges3__45__cpo9iter_moveE
	.align		8
        /*0048*/ 	.dword	_ZN39_INTERNAL_1968aaf0_4_k_cu_07c51140_49744cute7productE
	.align		8
        /*0050*/ 	.dword	_ZN39_INTERNAL_1968aaf0_4_k_cu_07c51140_49744cute1_E


//--------------------- .text._ZN7cutlass13device_kernelINS_4gemm6kernel13GemmUniversalIN4cute5tupleIJiiiiEEENS1_10collective13CollectiveMmaINS1_37MainloopSm90TmaGmmaWarpSpecializedFP8ILi22ENS5_IJNS4_1CILi2EEENSA_ILi1EEESC_EEENS1_32KernelTmaWarpSpecializedPingpongEEENS5_IJNSA_ILi64EEENSA_ILi256EEENSA_ILi32EEEEEENS_12float_e5m2_tENS5_IJlSC_lEEESK_SL_NS4_8TiledMMAINS4_8MMA_AtomIJNS4_4SM904GMMA31MMA_64x256x32_F32E5M2E5M2_SS_TNILNSP_7ScaleInE1ELSR_1EEEEEENS4_6LayoutINS5_IJSC_SC_SC_EEENS5_IJNSA_ILi0EEESW_SW_EEEEENS5_IJNS4_10UnderscoreESZ_SZ_EEEEENS4_13SM90_TMA_LOADENS4_14ComposedLayoutINS4_7SwizzleILi1ELi4ELi3EEENS4_18smem_ptr_flag_bitsILi8EEENSU_INS5_IJNSA_ILi8EEESI_EEENS5_IJSI_SC_EEEEEEEvNS4_8identityENS4_23SM90_TMA_LOAD_MULTICASTES1C_vS1D_EENS_8epilogue10collective6detail29Sm90TmaWarpSpecializedAdapterINS1H_15DefaultEpilogueISK_SL_SL_NS1G_6thread17LinearCombinationISK_Li1EffLNS1L_9ScaleType4KindE0ELNS_15FloatRoundStyleE2ESK_EENS1_15EpilogueDefaultEEEEEvvEEEEvNT_6ParamsE --------------------------
	.section	.text._ZN7cutlass13device_kernelINS_4gemm6kernel13GemmUniversalIN4cute5tupleIJiiiiEEENS1_10collective13CollectiveMmaINS1_37MainloopSm90TmaGmmaWarpSpecializedFP8ILi22ENS5_IJNS4_1CILi2EEENSA_ILi1EEESC_EEENS1_32KernelTmaWarpSpecializedPingpongEEENS5_IJNSA_ILi64EEENSA_ILi256EEENSA_ILi32EEEEEENS_12float_e5m2_tENS5_IJlSC_lEEESK_SL_NS4_8TiledMMAINS4_8MMA_AtomIJNS4_4SM904GMMA31MMA_64x256x32_F32E5M2E5M2_SS_TNILNSP_7ScaleInE1ELSR_1EEEEEENS4_6LayoutINS5_IJSC_SC_SC_EEENS5_IJNSA_ILi0EEESW_SW_EEEEENS5_IJNS4_10UnderscoreESZ_SZ_EEEEENS4_13SM90_TMA_LOADENS4_14ComposedLayoutINS4_7SwizzleILi1ELi4ELi3EEENS4_18smem_ptr_flag_bitsILi8EEENSU_INS5_IJNSA_ILi8EEESI_EEENS5_IJSI_SC_EEEEEEEvNS4_8identityENS4_23SM90_TMA_LOAD_MULTICASTES1C_vS1D_EENS_8epilogue10collective6detail29Sm90TmaWarpSpecializedAdapterINS1H_15DefaultEpilogueISK_SL_SL_NS1G_6thread17LinearCombinationISK_Li1EffLNS1L_9ScaleType4KindE0ELNS_15FloatRoundStyleE2ESK_EENS1_15EpilogueDefaultEEEEEvvEEEEvNT_6ParamsE,"ax",@progbits
	.align	128
.text._ZN7cutlass13device_kernelINS_4gemm6kernel13GemmUniversalIN4cute5tupleIJiiiiEEENS1_10collective13CollectiveMmaINS1_37MainloopSm90TmaGmmaWarpSpecializedFP8ILi22ENS5_IJNS4_1CILi2EEENSA_ILi1EEESC_EEENS1_32KernelTmaWarpSpecializedPingpongEEENS5_IJNSA_ILi64EEENSA_ILi256EEENSA_ILi32EEEEEENS_12float_e5m2_tENS5_IJlSC_lEEESK_SL_NS4_8TiledMMAINS4_8MMA_AtomIJNS4_4SM904GMMA31MMA_64x256x32_F32E5M2E5M2_SS_TNILNSP_7ScaleInE1ELSR_1EEEEEENS4_6LayoutINS5_IJSC_SC_SC_EEENS5_IJNSA_ILi0EEESW_SW_EEEEENS5_IJNS4_10UnderscoreESZ_SZ_EEEEENS4_13SM90_TMA_LOADENS4_14ComposedLayoutINS4_7SwizzleILi1ELi4ELi3EEENS4_18smem_ptr_flag_bitsILi8EEENSU_INS5_IJNSA_ILi8EEESI_EEENS5_IJSI_SC_EEEEEEEvNS4_8identityENS4_23SM90_TMA_LOAD_MULTICASTES1C_vS1D_EENS_8epilogue10collective6detail29Sm90TmaWarpSpecializedAdapterINS1H_15DefaultEpilogueISK_SL_SL_NS1G_6thread17LinearCombinationISK_Li1EffLNS1L_9ScaleType4KindE0ELNS_15FloatRoundStyleE2ESK_EENS1_15EpilogueDefaultEEEEEvvEEEEvNT_6ParamsE:
        .type           _ZN7cutlass13device_kernelINS_4gemm6kernel13GemmUniversalIN4cute5tupleIJiiiiEEENS1_10collective13CollectiveMmaINS1_37MainloopSm90TmaGmmaWarpSpecializedFP8ILi22ENS5_IJNS4_1CILi2EEENSA_ILi1EEESC_EEENS1_32KernelTmaWarpSpecializedPingpongEEENS5_IJNSA_ILi64EEENSA_ILi256EEENSA_ILi32EEEEEENS_12float_e5m2_tENS5_IJlSC_lEEESK_SL_NS4_8TiledMMAINS4_8MMA_AtomIJNS4_4SM904GMMA31MMA_64x256x32_F32E5M2E5M2_SS_TNILNSP_7ScaleInE1ELSR_1EEEEEENS4_6LayoutINS5_IJSC_SC_SC_EEENS5_IJNSA_ILi0EEESW_SW_EEEEENS5_IJNS4_10UnderscoreESZ_SZ_EEEEENS4_13SM90_TMA_LOADENS4_14ComposedLayoutINS4_7SwizzleILi1ELi4ELi3EEENS4_18smem_ptr_flag_bitsILi8EEENSU_INS5_IJNSA_ILi8EEESI_EEENS5_IJSI_SC_EEEEEEEvNS4_8identityENS4_23SM90_TMA_LOAD_MULTICASTES1C_vS1D_EENS_8epilogue10collective6detail29Sm90TmaWarpSpecializedAdapterINS1H_15DefaultEpilogueISK_SL_SL_NS1G_6thread17LinearCombinationISK_Li1EffLNS1L_9ScaleType4KindE0ELNS_15FloatRoundStyleE2ESK_EENS1_15EpilogueDefaultEEEEEvvEEEEvNT_6ParamsE,@function
        .size           _ZN7cutlass13device_kernelINS_4gemm6kernel13GemmUniversalIN4cute5tupleIJiiiiEEENS1_10collective13CollectiveMmaINS1_37MainloopSm90TmaGmmaWarpSpecializedFP8ILi22ENS5_IJNS4_1CILi2EEENSA_ILi1EEESC_EEENS1_32KernelTmaWarpSpecializedPingpongEEENS5_IJNSA_ILi64EEENSA_ILi256EEENSA_ILi32EEEEEENS_12float_e5m2_tENS5_IJlSC_lEEESK_SL_NS4_8TiledMMAINS4_8MMA_AtomIJNS4_4SM904GMMA31MMA_64x256x32_F32E5M2E5M2_SS_TNILNSP_7ScaleInE1ELSR_1EEEEEENS4_6LayoutINS5_IJSC_SC_SC_EEENS5_IJNSA_ILi0EEESW_SW_EEEEENS5_IJNS4_10UnderscoreESZ_SZ_EEEEENS4_13SM90_TMA_LOADENS4_14ComposedLayoutINS4_7SwizzleILi1ELi4ELi3EEENS4_18smem_ptr_flag_bitsILi8EEENSU_INS5_IJNSA_ILi8EEESI_EEENS5_IJSI_SC_EEEEEEEvNS4_8identityENS4_23SM90_TMA_LOAD_MULTICASTES1C_vS1D_EENS_8epilogue10collective6detail29Sm90TmaWarpSpecializedAdapterINS1H_15DefaultEpilogueISK_SL_SL_NS1G_6thread17LinearCombinationISK_Li1EffLNS1L_9ScaleType4KindE0ELNS_15FloatRoundStyleE2ESK_EENS1_15EpilogueDefaultEEEEEvvEEEEvNT_6ParamsE,(.L_x_373 - _ZN7cutlass13device_kernelINS_4gemm6kernel13GemmUniversalIN4cute5tupleIJiiiiEEENS1_10collective13CollectiveMmaINS1_37MainloopSm90TmaGmmaWarpSpecializedFP8ILi22ENS5_IJNS4_1CILi2EEENSA_ILi1EEESC_EEENS1_32KernelTmaWarpSpecializedPingpongEEENS5_IJNSA_ILi64EEENSA_ILi256EEENSA_ILi32EEEEEENS_12float_e5m2_tENS5_IJlSC_lEEESK_SL_NS4_8TiledMMAINS4_8MMA_AtomIJNS4_4SM904GMMA31MMA_64x256x32_F32E5M2E5M2_SS_TNILNSP_7ScaleInE1ELSR_1EEEEEENS4_6LayoutINS5_IJSC_SC_SC_EEENS5_IJNSA_ILi0EEESW_SW_EEEEENS5_IJNS4_10UnderscoreESZ_SZ_EEEEENS4_13SM90_TMA_LOADENS4_14ComposedLayoutINS4_7SwizzleILi1ELi4ELi3EEENS4_18smem_ptr_flag_bitsILi8EEENSU_INS5_IJNSA_ILi8EEESI_EEENS5_IJSI_SC_EEEEEEEvNS4_8identityENS4_23SM90_TMA_LOAD_MULTICASTES1C_vS1D_EENS_8epilogue10collective6detail29Sm90TmaWarpSpecializedAdapterINS1H_15DefaultEpilogueISK_SL_SL_NS1G_6thread17LinearCombinationISK_Li1EffLNS1L_9ScaleType4KindE0ELNS_15FloatRoundStyleE2ESK_EENS1_15EpilogueDefaultEEEEEvvEEEEvNT_6ParamsE)
        .other          _ZN7cutlass13device_kernelINS_4gemm6kernel13GemmUniversalIN4cute5tupleIJiiiiEEENS1_10collective13CollectiveMmaINS1_37MainloopSm90TmaGmmaWarpSpecializedFP8ILi22ENS5_IJNS4_1CILi2EEENSA_ILi1EEESC_EEENS1_32KernelTmaWarpSpecializedPingpongEEENS5_IJNSA_ILi64EEENSA_ILi256EEENSA_ILi32EEEEEENS_12float_e5m2_tENS5_IJlSC_lEEESK_SL_NS4_8TiledMMAINS4_8MMA_AtomIJNS4_4SM904GMMA31MMA_64x256x32_F32E5M2E5M2_SS_TNILNSP_7ScaleInE1ELSR_1EEEEEENS4_6LayoutINS5_IJSC_SC_SC_EEENS5_IJNSA_ILi0EEESW_SW_EEEEENS5_IJNS4_10UnderscoreESZ_SZ_EEEEENS4_13SM90_TMA_LOADENS4_14ComposedLayoutINS4_7SwizzleILi1ELi4ELi3EEENS4_18smem_ptr_flag_bitsILi8EEENSU_INS5_IJNSA_ILi8EEESI_EEENS5_IJSI_SC_EEEEEEEvNS4_8identityENS4_23SM90_TMA_LOAD_MULTICASTES1C_vS1D_EENS_8epilogue10collective6detail29Sm90TmaWarpSpecializedAdapterINS1H_15DefaultEpilogueISK_SL_SL_NS1G_6thread17LinearCombinationISK_Li1EffLNS1L_9ScaleType4KindE0ELNS_15FloatRoundStyleE2ESK_EENS1_15EpilogueDefaultEEEEEvvEEEEvNT_6ParamsE,@"STO_CUDA_ENTRY STV_DEFAULT"
_ZN7cutlass13device_kernelINS_4gemm6kernel13GemmUniversalIN4cute5tupleIJiiiiEEENS1_10collective13CollectiveMmaINS1_37MainloopSm90TmaGmmaWarpSpecializedFP8ILi22ENS5_IJNS4_1CILi2EEENSA_ILi1EEESC_EEENS1_32KernelTmaWarpSpecializedPingpongEEENS5_IJNSA_ILi64EEENSA_ILi256EEENSA_ILi32EEEEEENS_12float_e5m2_tENS5_IJlSC_lEEESK_SL_NS4_8TiledMMAINS4_8MMA_AtomIJNS4_4SM904GMMA31MMA_64x256x32_F32E5M2E5M2_SS_TNILNSP_7ScaleInE1ELSR_1EEEEEENS4_6LayoutINS5_IJSC_SC_SC_EEENS5_IJNSA_ILi0EEESW_SW_EEEEENS5_IJNS4_10UnderscoreESZ_SZ_EEEEENS4_13SM90_TMA_LOADENS4_14ComposedLayoutINS4_7SwizzleILi1ELi4ELi3EEENS4_18smem_ptr_flag_bitsILi8EEENSU_INS5_IJNSA_ILi8EEESI_EEENS5_IJSI_SC_EEEEEEEvNS4_8identityENS4_23SM90_TMA_LOAD_MULTICASTES1C_vS1D_EENS_8epilogue10collective6detail29Sm90TmaWarpSpecializedAdapterINS1H_15DefaultEpilogueISK_SL_SL_NS1G_6thread17LinearCombinationISK_Li1EffLNS1L_9ScaleType4KindE0ELNS_15FloatRoundStyleE2ESK_EENS1_15EpilogueDefaultEEEEEvvEEEEvNT_6ParamsE:
[----:B------:R-:W0:Y:S02]  /*0000*/  LDC R1, c[0x0][0x28] ;  /* 0x00000a00ff017b82 */ /* 0x000e240000000800 */
[----:B0-----:R-:W-:Y:S01]  /*0010*/  VIADD R1, R1, 0xfffffee8 ;  /* 0xfffffee801017836 */ /* 0x001fe20000000000 */
[----:B------:R-:W0:Y:S01]  /*0020*/  S2R R2, SR_TID.X ;  /* 0x0000000000027919 */ /* 0x000e220000002100 */
[----:B------:R-:W-:Y:S01]  /*0030*/  ELECT P0, URZ, PT ;  /* 0x00000000003f782f */ /* 0x000fe20003800000 */
[----:B------:R-:W-:Y:S01]  /*0040*/  BSSY B0, `(.L_x_0) ;  /* 0x0000014000007945 */ /* 0x000fe20003800000 */
[--C-:B0-----:R-:W-:Y:S02]  /*0050*/  SHF.R.U32.HI R0, RZ, 0x5, R2.reuse ;  /* 0x00000005ff007819 */ /* 0x101fe40000011602 */
[----:B------:R-:W-:-:S03]  /*0060*/  SHF.R.U32.HI R5, RZ, 0x7, R2 ;  /* 0x00000007ff057819 */ /* 0x000fc60000011602 */
[----:B------:R-:W0:Y:S02]  /*0070*/  SHFL.IDX PT, R3, R0, RZ, 0x1f ;  /* 0x00001fff00037589 */ /* 0x000e2400000e0000 */
[----:B0-----:R-:W-:Y:S02]  /*0080*/  R2UR UR6, R3 ;  /* 0x00000000030672ca */ /* 0x001fe400000e0000 */
[----:B------:R0:W1:Y:S11]  /*0090*/  SHFL.IDX PT, R3, R5, RZ, 0x1f ;  /* 0x00001fff05037589 */ /* 0x00007600000e0000 */
[----:B------:R-:W-:-:S02]  /*00a0*/  USHF.R.S32.HI UR4, URZ, 0x1f, UR6 ;  /* 0x0000001f3f047899 */ /* 0x000fc40008011406 */
[----:B------:R-:W-:Y:S02]  /*00b0*/  ISETP.NE.OR P0, PT, RZ, UR6, !P0 ;  /* 0x00000006ff007c0c */ /* 0x000fe4000c705670 */
[----:B------:R-:W-:-:S04]  /*00c0*/  ULEA.HI UR4, UR4, UR6, URZ, 0x2 ;  /* 0x0000000604047291 */ /* 0x000fc8000f8f103f */
[----:B------:R-:W-:-:S04]  /*00d0*/  ULOP3.LUT UR4, UR4, 0xfffffffc, URZ, 0xc0, !UPT ;  /* 0xfffffffc04047892 */ /* 0x000fc8000f8ec03f */
[----:B------:R-:W-:-:S03]  /*00e0*/  UIADD3 UR6, UR6, -UR4, URZ ;  /* 0x8000000406067290 */ /* 0x000fc6000fffe03f */
[----:B01----:R-:W-:Y:S09]  /*00f0*/  @P0 BRA `(.L_x_1) ;  /* 0x0000000000200947 */ /* 0x003ff20003800000 */
[----:B------:R-:W-:Y:S02]  /*0100*/  ULDC.64 UR4, c[0x0][0x198] ;  /* 0x0000660000047ab9 */ /* 0x000fe40000000a00 */
[----:B------:R-:W-:Y:S02]  /*0110*/  UIADD3 UR8, UP0, UR4, 0xf0, URZ ;  /* 0x000000f004087890 */ /* 0x000fe4000ff1e03f */
[----:B------:R-:W-:Y:S02]  /*0120*/  UIADD3 UR4, UP1, UR4, 0x1f0, URZ ;  /* 0x000001f004047890 */ /* 0x000fe4000ff3e03f */
[----:B------:R-:W-:Y:S02]  /*0130*/  UIADD3.X UR9, URZ, UR5, URZ, UP0, !UPT ;  /* 0x000000053f097290 */ /* 0x000fe400087fe43f */
[----:B------:R-:W-:-:S07]  /*0140*/  UIADD3.X UR5, URZ, UR5, URZ, UP1, !UPT ;  /* 0x000000053f057290 */ /* 0x000fce0008ffe43f */
[----:B------:R0:W-:Y:S02]  /*0150*/  UTMACCTL.PF [UR8] ;  /* 0x00000000080079b9 */ /* 0x0001e40008040000 */
[----:B------:R0:W-:Y:S02]  /*0160*/  UTMACCTL.PF [UR4] ;  /* 0x00000000040079b9 */ /* 0x0001e40008040000 */
[----:B0-----:R-:W-:Y:S01]  /*0170*/  NOP ;  /* 0x0000000000007918 */ /* 0x001fe20000000000 */
.L_x_1:
[----:B------:R-:W-:Y:S05]  /*0180*/  BSYNC B0 ;  /* 0x0000000000007941 */ /* 0x000fea0003800000 */
.L_x_0:
[----:B------:R-:W0:Y:S01]  /*0190*/  SHFL.IDX PT, R6, R0, RZ, 0x1f ;  /* 0x00001fff00067589 */ /* 0x000e2200000e0000 */
[----:B------:R-:W-:Y:S01]  /*01a0*/  R2UR UR14, R3 ;  /* 0x00000000030e72ca */ /* 0x000fe200000e0000 */
[----:B------:R-:W-:-:S04]  /*01b0*/  UISETP.NE.AND UP0, UPT, UR6, 0x3, UPT ;  /* 0x000000030600788c */ /* 0x000fc8000bf05270 */
[----:B------:R-:W-:-:S08]  /*01c0*/  UISETP.EQ.OR UP0, UPT, UR6, URZ, !UP0 ;  /* 0x0000003f0600728c */ /* 0x000fd0000c702670 */
[----:B------:R-:W-:Y:S02]  /*01d0*/  UIADD3 UR12, UR14, -0x1, URZ ;  /* 0xffffffff0e0c7890 */ /* 0x000fe4000fffe03f */
[----:B------:R-:W-:Y:S02]  /*01e0*/  UISETP.EQ.AND UP0, UPT, UR14, URZ, UP0 ;  /* 0x0000003f0e00728c */ /* 0x000fe40008702270 */
[----:B------:R-:W-:Y:S02]  /*01f0*/  UISETP.GE.U32.AND UP1, UPT, UR12, 0x2, UPT ;  /* 0x000000020c00788c */ /* 0x000fe4000bf26070 */
[----:B------:R-:W-:Y:S01]  /*0200*/  USEL UR13, URZ, 0x1, !UP0 ;  /* 0x000000013f0d7887 */ /* 0x000fe2000c000000 */
[----:B0-----:R-:W-:-:S03]  /*0210*/  ISETP.NE.AND P0, PT, R6, RZ, PT ;  /* 0x000000ff0600720c */ /* 0x001fc60003f05270 */
[----:B------:R-:W-:-:S10]  /*0220*/  USEL UR13, UR13, 0x2, UP1 ;  /* 0x000000020d0d7887 */ /* 0x000fd40008800000 */
[----:B------:R-:W-:Y:S05]  /*0230*/  @P0 BRA `(.L_x_2) ;  /* 0x0000000000f40947 */ /* 0x000fea0003800000 */
[----:B------:R-:W-:Y:S01]  /*0240*/  ELECT P0, URZ, PT ;  /* 0x00000000003f782f */ /* 0x000fe20003800000 */
[----:B------:R-:W-:-:S12]  /*0250*/  BSSY B0, `(.L_x_2) ;  /* 0x000003b000007945 */ /* 0x000fd80003800000 */
[----:B------:R-:W-:Y:S05]  /*0260*/  @!P0 BRA `(.L_x_3) ;  /* 0x0000000000e48947 */ /* 0x000fea0003800000 */
[----:B------:R-:W0:Y:S01]  /*0270*/  S2UR UR7, SR_CgaCtaId ;  /* 0x00000000000779c3 */ /* 0x000e220000008800 */
[----:B------:R-:W-:Y:S01]  /*0280*/  UMOV UR4, 0x400 ;  /* 0x0000040000047882 */ /* 0x000fe20000000000 */
[----:B------:R-:W-:Y:S01]  /*0290*/  UMOV UR5, 0x1 ;  /* 0x0000000100057882 */ /* 0x000fe20000000000 */
[----:B------:R-:W-:Y:S02]  /*02a0*/  UMOV UR8, 0x2 ;  /* 0x0000000200087882 */ /* 0x000fe40000000000 */
[----:B------:R-:W-:-:S04]  /*02b0*/  UIADD3 UR8, -UR8, 0x100000, URZ ;  /* 0x0010000008087890 */ /* 0x000fc8000fffe13f */
[----:B------:R-:W-:Y:S02]  /*02c0*/  USHF.L.U32 UR9, UR8, 0xb, URZ ;  /* 0x0000000b08097899 */ /* 0x000fe4000800063f */
[----:B------:R-:W-:Y:S02]  /*02d0*/  USHF.L.U32 UR8, UR8, 0x1, URZ ;  /* 0x0000000108087899 */ /* 0x000fe4000800063f */
[----:B0-----:R-:W-:Y:S02]  /*02e0*/  ULEA UR7, UR7, UR4, 0x18 ;  /* 0x0000000407077291 */ /* 0x001fe4000f8ec03f */
[----:B------:R-:W-:-:S04]  /*02f0*/  UIADD3 UR4, -UR5, 0x100000, URZ ;  /* 0x0010000005047890 */ /* 0x000fc8000fffe13f */
[----:B------:R-:W-:Y:S02]  /*0300*/  USHF.L.U32 UR5, UR4, 0xb, URZ ;  /* 0x0000000b04057899 */ /* 0x000fe4000800063f */
[----:B------:R-:W-:Y:S01]  /*0310*/  USHF.L.U32 UR4, UR4, 0x1, URZ ;  /* 0x0000000104047899 */ /* 0x000fe2000800063f */
[----:B------:R-:W0:Y:S11]  /*0320*/  FENCE.VIEW.ASYNC.S ;  /* 0x00000000000073c6 */ /* 0x000e360000000000 */
[----:B0-----:R0:W1:Y:S01]  /*0330*/  SYNCS.EXCH.64 URZ, [UR7], UR4 ;  /* 0x00000004073f75b2 */ /* 0x0010620008000100 */
[----:B------:R0:W2:Y:S01]  /*0340*/  SYNCS.EXCH.64 URZ, [UR7+0xb0], UR8 ;  /* 0x0000b008073f75b2 */ /* 0x0000a20008000100 */
[----:B------:R0:W3:Y:S01]  /*0350*/  SYNCS.EXCH.64 URZ, [UR7+0x8], UR4 ;  /* 0x00000804073f75b2 */ /* 0x0000e20008000100 */
[----:B------:R0:W4:Y:S01]  /*0360*/  SYNCS.EXCH.64 URZ, [UR7+0xb8], UR8 ;  /* 0x0000b808073f75b2 */ /* 0x0001220008000100 */
[----:B------:R0:W0:Y:S01]  /*0370*/  SYNCS.EXCH.64 URZ, [UR7+0x10], UR4 ;  /* 0x00001004073f75b2 */ /* 0x0000220008000100 */
        /* <DEDUP_REMOVED lines=39> */
[----:B-1234-:R-:W-:Y:S01]  /*05f0*/  NOP ;  /* 0x0000000000007918 */ /* 0x01efe20000000000 */
.L_x_3:
[----:B0-----:R-:W-:Y:S05]  /*0600*/  BSYNC B0 ;  /* 0x0000000000007941 */ /* 0x001fea0003800000 */
.L_x_2:
[----:B------:R-:W-:Y:S01]  /*0610*/  SHF.R.S32.HI R3, RZ, 0x1f, R2 ;  /* 0x0000001fff037819 */ /* 0x000fe20000011402 */
[----:B------:R-:W0:Y:S01]  /*0620*/  SHFL.IDX PT, R7, R0, RZ, 0x1f ;  /* 0x00001fff00077589 */ /* 0x000e2200000e0000 */
[----:B------:R-:W1:Y:S01]  /*0630*/  S2UR UR15, SR_CTAID.X ;  /* 0x00000000000f79c3 */ /* 0x000e620000002500 */
[----:B------:R-:W-:Y:S02]  /*0640*/  ELECT P0, URZ, PT ;  /* 0x00000000003f782f */ /* 0x000fe40003800000 */
[----:B------:R-:W-:Y:S01]  /*0650*/  LEA.HI R3, R3, R2, RZ, 0x7 ;  /* 0x0000000203037211 */ /* 0x000fe200078f38ff */
[----:B------:R1:W2:Y:S01]  /*0660*/  SHFL.IDX PT, R10, R0, RZ, 0x1f ;  /* 0x00001fff000a7589 */ /* 0x0002a200000e0000 */
[----:B------:R-:W-:Y:S01]  /*0670*/  SHF.R.S32.HI R9, RZ, 0x1f, R6 ;  /* 0x0000001fff097819 */ /* 0x000fe20000011406 */
[----:B------:R-:W-:Y:S01]  /*0680*/  ULDC UR4, c[0x0][0x150] ;  /* 0x0000540000047ab9 */ /* 0x000fe20000000800 */
[----:B------:R-:W-:Y:S02]  /*0690*/  LOP3.LUT R3, R3, 0xffffff80, RZ, 0xc0, !PT ;  /* 0xffffff8003037812 */ /* 0x000fe400078ec0ff */
[----:B------:R-:W-:-:S02]  /*06a0*/  ELECT P1, URZ, PT ;  /* 0x00000000003f782f */ /* 0x000fc40003820000 */
[----:B------:R-:W-:Y:S01]  /*06b0*/  LEA.HI R9, R9, R6, RZ, 0x2 ;  /* 0x0000000609097211 */ /* 0x000fe200078f10ff */
[----:B------:R-:W3:Y:S01]  /*06c0*/  LDC R13, c[0x0][0x144] ;  /* 0x00005100ff0d7b82 */ /* 0x000ee20000000800 */
[----:B------:R-:W-:Y:S01]  /*06d0*/  UMOV UR9, 0x80 ;  /* 0x0000008000097882 */ /* 0x000fe20000000000 */
[----:B------:R-:W-:Y:S01]  /*06e0*/  IMAD.IADD R3, R2, 0x1, -R3 ;  /* 0x0000000102037824 */ /* 0x000fe200078e0a03 */
[----:B------:R-:W-:Y:S01]  /*06f0*/  LOP3.LUT R9, R9, 0x3ffffffc, RZ, 0xc0, !PT ;  /* 0x3ffffffc09097812 */ /* 0x000fe200078ec0ff */
[----:B------:R-:W-:Y:S01]  /*0700*/  NOP ;  /* 0x0000000000007918 */ /* 0x000fe20000000000 */
[----:B------:R-:W-:Y:S01]  /*0710*/  NOP ;  /* 0x0000000000007918 */ /* 0x000fe20000000000 */
[----:B------:R-:W-:Y:S02]  /*0720*/  ISETP.NE.AND P3, PT, RZ, UR14, PT ;  /* 0x0000000eff007c0c */ /* 0x000fe4000bf65270 */
[----:B------:R-:W-:Y:S01]  /*0730*/  SHF.R.S32.HI R12, RZ, 0x1f, R3 ;  /* 0x0000001fff0c7819 */ /* 0x000fe20000011403 */
[----:B------:R-:W-:Y:S01]  /*0740*/  IMAD.IADD R9, R6, 0x1, -R9 ;  /* 0x0000000106097824 */ /* 0x000fe200078e0a09 */
[----:B------:R-:W4:Y:S01]  /*0750*/  LDC R15, c[0x0][0x148] ;  /* 0x00005200ff0f7b82 */ /* 0x000f220000000800 */
[----:B------:R-:W5:Y:S01]  /*0760*/  SHFL.IDX PT, R6, R5, RZ, 0x1f ;  /* 0x00001fff05067589 */ /* 0x000f6200000e0000 */
[----:B------:R-:W-:-:S02]  /*0770*/  LEA.HI R4, R12, R3, RZ, 0x3 ;  /* 0x000000030c047211 */ /* 0x000fc400078f18ff */
[----:B0-----:R-:W-:Y:S02]  /*0780*/  ISETP.NE.OR P0, PT, R7, RZ, !P0 ;  /* 0x000000ff0700720c */ /* 0x001fe40004705670 */
[--C-:B------:R-:W-:Y:S02]  /*0790*/  SHF.R.S32.HI R7, RZ, 0x3, R4.reuse ;  /* 0x00000003ff077819 */ /* 0x100fe40000011404 */
[----:B------:R-:W-:Y:S02]  /*07a0*/  SHF.R.S32.HI R8, RZ, 0x1f, R4 ;  /* 0x0000001fff087819 */ /* 0x000fe40000011404 */
[----:B------:R-:W0:Y:S01]  /*07b0*/  S2R R4, SR_CTAID.Y ;  /* 0x0000000000047919 */ /* 0x000e220000002600 */
[----:B-1----:R-:W-:Y:S02]  /*07c0*/  I2FP.F32.U32 R0, UR15 ;  /* 0x0000000f00007c45 */ /* 0x002fe40008201000 */
[----:B------:R-:W-:Y:S02]  /*07d0*/  LEA.HI R8, R8, R7, RZ, 0x2 ;  /* 0x0000000708087211 */ /* 0x000fe400078f10ff */
[----:B--2---:R-:W-:Y:S01]  /*07e0*/  ISETP.NE.OR P1, PT, R10, RZ, !P1 ;  /* 0x000000ff0a00720c */ /* 0x004fe20004f25670 */
[----:B------:R-:W-:Y:S01]  /*07f0*/  FMUL R11, R0, UR4 ;  /* 0x00000004000b7c20 */ /* 0x000fe20008400000 */
[----:B------:R-:W-:Y:S01]  /*0800*/  LOP3.LUT R8, R8, 0xfffffffc, RZ, 0xc0, !PT ;  /* 0xfffffffc08087812 */ /* 0x000fe200078ec0ff */
[----:B------:R-:W-:Y:S01]  /*0810*/  VOTEU.ALL UP0, P0 ;  /* 0x00000000003f7886 */ /* 0x000fe20000000000 */
[----:B------:R-:W-:-:S03]  /*0820*/  ULDC UR4, c[0x0][0x154] ;  /* 0x0000550000047ab9 */ /* 0x000fc60000000800 */
[----:B------:R-:W-:Y:S01]  /*0830*/  IMAD.IADD R8, R7, 0x1, -R8 ;  /* 0x0000000107087824 */ /* 0x000fe200078e0a08 */
[----:B------:R-:W1:Y:S01]  /*0840*/  F2I.U32.TRUNC.NTZ R11, R11 ;  /* 0x0000000b000b7305 */ /* 0x000e62000020f000 */
[----:B------:R-:W2:Y:S01]  /*0850*/  @!UP0 S2UR UR8, SR_CgaCtaId ;  /* 0x00000000000889c3 */ /* 0x000ea20000008800 */
[----:B------:R-:W-:Y:S01]  /*0860*/  @!UP0 UMOV UR7, 0x400 ;  /* 0x0000040000078882 */ /* 0x000fe20000000000 */
[----:B------:R-:W-:Y:S01]  /*0870*/  IMAD R8, R9, 0x4, R8 ;  /* 0x0000000409087824 */ /* 0x000fe200078e0208 */
[----:B-----5:R-:W-:Y:S01]  /*0880*/  R2UR UR17, R6 ;  /* 0x00000000061172ca */ /* 0x020fe200000e0000 */
[----:B------:R-:W-:Y:S01]  /*0890*/  VOTEU.ALL UP1, P1 ;  /* 0x00000000003f7886 */ /* 0x000fe20000820000 */
[----:B------:R-:W-:Y:S01]  /*08a0*/  VOTEU.ALL UP2, P1 ;  /* 0x00000000003f7886 */ /* 0x000fe20000840000 */
[C---:B------:R-:W-:Y:S01]  /*08b0*/  IMAD.SHL.U32 R7, R8.reuse, 0x4, RZ ;  /* 0x0000000408077824 */ /* 0x040fe200078e00ff */
[----:B------:R-:W-:Y:S01]  /*08c0*/  LEA.HI R0, R8, R8, RZ, 0x1 ;  /* 0x0000000808007211 */ /* 0x000fe200078f08ff */
[----:B------:R-:W-:Y:S01]  /*08d0*/  VOTEU.ALL UP3, P1 ;  /* 0x00000000003f7886 */ /* 0x000fe20000860000 */
[----:B------:R-:W5:Y:S01]  /*08e0*/  @!UP1 S2UR UR11, SR_CgaCtaId ;  /* 0x00000000000b99c3 */ /* 0x000f620000008800 */
[----:B------:R-:W-:Y:S01]  /*08f0*/  @!UP1 UMOV UR10, 0x400 ;  /* 0x00000400000a9882 */ /* 0x000fe20000000000 */
[----:B------:R-:W-:Y:S01]  /*0900*/  LOP3.LUT R9, R0, 0xfffffffe, RZ, 0xc0, !PT ;  /* 0xfffffffe00097812 */ /* 0x000fe200078ec0ff */
[----:B------:R-:W-:Y:S01]  /*0910*/  VOTEU.ALL UP4, P1 ;  /* 0x00000000003f7886 */ /* 0x000fe20000880000 */
[C---:B------:R-:W-:Y:S01]  /*0920*/  LOP3.LUT R17, R8.reuse, 0xc, R7, 0x78, !PT ;  /* 0x0000000c08117812 */ /* 0x040fe200078e7807 */
[----:B-1----:R-:W-:Y:S01]  /*0930*/  IMAD.MOV R14, RZ, RZ, -R11 ;  /* 0x000000ffff0e7224 */ /* 0x002fe200078e0a0b */
[----:B------:R-:W-:Y:S01]  /*0940*/  VOTEU.ALL UP5, P1 ;  /* 0x00000000003f7886 */ /* 0x000fe200008a0000 */
[----:B------:R-:W-:Y:S01]  /*0950*/  IMAD.IADD R9, R8, 0x1, -R9 ;  /* 0x0000000108097824 */ /* 0x000fe200078e0a09 */
[----:B0-----:R-:W-:Y:S01]  /*0960*/  I2FP.F32.U32 R0, R4 ;  /* 0x0000000400007245 */ /* 0x001fe20000201000 */
[----:B---3--:R-:W-:Y:S01]  /*0970*/  IMAD R14, R13, R14, UR15 ;  /* 0x0000000f0d0e7e24 */ /* 0x008fe2000f8e020e */
[----:B------:R-:W0:Y:S01]  /*0980*/  LDC R8, c[0x0][0x140] ;  /* 0x00005000ff087b82 */ /* 0x000e220000000800 */
[----:B------:R1:W-:Y:S02]  /*0990*/  STL [R1+0x80], R17 ;  /* 0x0000801101007387 */ /* 0x0003e40000100800 */
[----:B------:R-:W-:Y:S01]  /*09a0*/  FMUL R0, R0, UR4 ;  /* 0x0000000400007c20 */ /* 0x000fe20008400000 */
[----:B------:R-:W-:Y:S01]  /*09b0*/  ISETP.NE.AND P2, PT, R9, R14, PT ;  /* 0x0000000e0900720c */ /* 0x000fe20003f45270 */
[----:B------:R-:W-:Y:S01]  /*09c0*/  UMOV UR4, 0x20 ;  /* 0x0000002000047882 */ /* 0x000fe20000000000 */
[----:B--2---:R-:W-:-:S02]  /*09d0*/  @!UP0 ULEA UR7, UR8, UR7, 0x18 ;  /* 0x0000000708078291 */ /* 0x004fc4000f8ec03f */
[----:B------:R-:W-:-:S04]  /*09e0*/  @!UP0 UIADD3 UR4, -UR4, 0x100000, URZ ;  /* 0x0010000004048890 */ /* 0x000fc8000fffe13f */
[----:B------:R-:W-:Y:S02]  /*09f0*/  @!UP0 USHF.L.U32 UR5, UR4, 0xb, URZ ;  /* 0x0000000b04058899 */ /* 0x000fe4000800063f */
[----:B------:R-:W-:Y:S01]  /*0a00*/  @!UP0 USHF.L.U32 UR4, UR4, 0x1, URZ ;  /* 0x0000000104048899 */ /* 0x000fe2000800063f */
[----:B------:R-:W2:Y:S01]  /*0a10*/  F2I.U32.TRUNC.NTZ R0, R0 ;  /* 0x0000000000007305 */ /* 0x000ea2000020f000 */
[----:B------:R-:W-:-:S04]  /*0a20*/  @!UP1 UIADD3 UR8, -UR9, 0x100000, URZ ;  /* 0x0010000009089890 */ /* 0x000fc8000fffe13f */
[----:B------:R-:W-:Y:S02]  /*0a30*/  @!UP1 USHF.L.U32 UR9, UR8, 0xb, URZ ;  /* 0x0000000b08099899 */ /* 0x000fe4000800063f */
[----:B------:R-:W-:Y:S01]  /*0a40*/  @!UP1 USHF.L.U32 UR8, UR8, 0x1, URZ ;  /* 0x0000000108089899 */ /* 0x000fe2000800063f */
[----:B------:R-:W-:Y:S01]  /*0a50*/  VOTEU.ALL UP0, P0 ;  /* 0x00000000003f7886 */ /* 0x000fe20000000000 */
[----:B-----5:R-:W-:Y:S01]  /*0a60*/  @!UP1 ULEA UR10, UR11, UR10, 0x18 ;  /* 0x0000000a0b0a9291 */ /* 0x020fe2000f8ec03f */
[----:B------:R-:W-:Y:S01]  /*0a70*/  VOTEU.ALL UP1, P0 ;  /* 0x00000000003f7886 */ /* 0x000fe20000020000 */
[----:B------:R-:W-:-:S04]  /*0a80*/  LOP3.LUT P0, RZ, R3, 0x7, RZ, 0xc0, !PT ;  /* 0x0000000703ff7812 */ /* 0x000fc8000780c0ff */
[C---:B------:R-:W-:Y:S01]  /*0a90*/  ISETP.LT.U32.AND P0, PT, R17.reuse, 0x2, !P0 ;  /* 0x000000021100780c */ /* 0x040fe20004701070 */
[----:B------:R-:W3:Y:S02]  /*0aa0*/  FENCE.VIEW.ASYNC.S ;  /* 0x00000000000073c6 */ /* 0x000ee40000000000 */
[----:B---3--:R1:W3:Y:S01]  /*0ab0*/  @!UP0 SYNCS.EXCH.64 URZ, [UR7+0x190], UR4 ;  /* 0x00019004073f85b2 */ /* 0x0082e20008000100 */
[----:B--2---:R-:W-:Y:S01]  /*0ac0*/  IMAD.MOV R16, RZ, RZ, -R0 ;  /* 0x000000ffff107224 */ /* 0x004fe200078e0a00 */
[----:B------:R-:W-:Y:S02]  /*0ad0*/  @P2 LEA.HI R0, R17, R17, RZ, 0x1 ;  /* 0x0000001111002211 */ /* 0x000fe400078f08ff */
[----:B0-----:R-:W-:Y:S01]  /*0ae0*/  ISETP.EQ.U32.AND P1, PT, R8, 0x1, PT ;  /* 0x000000010800780c */ /* 0x001fe20003f22070 */
[----:B----4-:R-:W-:Y:S01]  /*0af0*/  IMAD R7, R15, R16, R4 ;  /* 0x000000100f077224 */ /* 0x010fe200078e0204 */
[----:B------:R-:W-:-:S04]  /*0b00*/  @P2 SHF.R.S32.HI R0, RZ, 0x1, R0 ;  /* 0x00000001ff002819 */ /* 0x000fc80000011400 */
[----:B------:R-:W-:Y:S01]  /*0b10*/  @P2 ISETP.NE.AND P4, PT, R0, R7, PT ;  /* 0x000000070000220c */ /* 0x000fe20003f85270 */
[----:B------:R-:W-:Y:S01]  /*0b20*/  IMAD.MOV.U32 R0, RZ, RZ, 0x1 ;  /* 0x00000001ff007424 */ /* 0x000fe200078e00ff */
[----:B------:R-:W-:Y:S02]  /*0b30*/  SEL R7, RZ, 0x1, !P0 ;  /* 0x00000001ff077807 */ /* 0x000fe40004000000 */
[----:B------:R-:W-:Y:S01]  /*0b40*/  @P2 SEL R0, RZ, 0x1, P4 ;  /* 0x00000001ff002807 */ /* 0x000fe20002000000 */
[----:B------:R1:W0:Y:S01]  /*0b50*/  @!UP1 SYNCS.EXCH.64 URZ, [UR7+0x198], UR4 ;  /* 0x00019804073f95b2 */ /* 0x0002220008000100 */
[----:B------:R-:W-:Y:S02]  /*0b60*/  NOP ;  /* 0x0000000000007918 */ /* 0x000fe40000000000 */
[----:B------:R-:W-:-:S05]  /*0b70*/  LOP3.LUT R0, R0, R7, RZ, 0xc0, !PT ;  /* 0x0000000700007212 */ /* 0x000fca00078ec0ff */
[----:B------:R1:W-:Y:S01]  /*0b80*/  STL [R1+0x78], R0 ;  /* 0x0000780001007387 */ /* 0x0003e20000100800 */
[----:B------:R1:W2:Y:S01]  /*0b90*/  @!UP2 SYNCS.EXCH.64 URZ, [UR10+0x170], UR8 ;  /* 0x000170080a3fa5b2 */ /* 0x0002a20008000100 */
[----:B------:R1:W4:Y:S01]  /*0ba0*/  @!UP3 SYNCS.EXCH.64 URZ, [UR10+0x178], UR8 ;  /* 0x000178080a3fb5b2 */ /* 0x0003220008000100 */
[----:B------:R1:W0:Y:S01]  /*0bb0*/  @!UP4 SYNCS.EXCH.64 URZ, [UR10+0x180], UR8 ;  /* 0x000180080a3fc5b2 */ /* 0x0002220008000100 */
[----:B------:R1:W0:Y:S01]  /*0bc0*/  @!UP5 SYNCS.EXCH.64 URZ, [UR10+0x188], UR8 ;  /* 0x000188080a3fd5b2 */ /* 0x0002220008000100 */
[----:B------:R-:W-:Y:S01]  /*0bd0*/  NOP ;  /* 0x0000000000007918 */ /* 0x000fe20000000000 */
[----:B---3--:R-:W-:Y:S05]  /*0be0*/  @!P1 BRA `(.L_x_4) ;  /* 0x0000000000089947 */ /* 0x008fea0003800000 */
[----:B0-2-4-:R-:W-:Y:S01]  /*0bf0*/  UCGABAR_ARV ;  /* 0x00000000000079c7 */ /* 0x015fe20008000000 */
[----:B------:R-:W-:Y:S05]  /*0c00*/  BRA `(.L_x_5) ;  /* 0x0000000000047947 */ /* 0x000fea0003800000 */
.L_x_4:
[----:B0-2-4-:R-:W-:Y:S01]  /*0c10*/  NOP ;  /* 0x0000000000007918 */ /* 0x015fe20000000000 */
.L_x_5:
[----:B-1----:R-:W-:Y:S01]  /*0c20*/  ULDC.64 UR4, c[0x0][0x598] ;  /* 0x0001660000047ab9 */ /* 0x002fe20000000a00 */
[----:B------:R-:W-:Y:S01]  /*0c30*/  ULDC.64 UR22, c[0x0][0x208] ;  /* 0x0000820000167ab9 */ /* 0x000fe20000000a00 */
[----:B------:R-:W-:-:S04]  /*0c40*/  ISETP.NE.U32.AND P0, PT, RZ, UR4, PT ;  /* 0x00000004ff007c0c */ /* 0x000fc8000bf05070 */
[----:B------:R-:W-:-:S13]  /*0c50*/  ISETP.NE.AND.EX P0, PT, RZ, UR5, PT, P0 ;  /* 0x00000005ff007c0c */ /* 0x000fda000bf05300 */
[----:B------:R-:W-:Y:S05]  /*0c60*/  @!P0 BRA `(.L_x_6) ;  /* 0x0000000000208947 */ /* 0x000fea0003800000 */
[----:B------:R-:W0:Y:S02]  /*0c70*/  LDC.64 R6, c[0x0][0x598] ;  /* 0x00016600ff067b82 */ /* 0x000e240000000a00 */
[----:B0-----:R-:W2:Y:S02]  /*0c80*/  LDG.E.64 R6, desc[UR22][R6.64] ;  /* 0x0000001606067981 */ /* 0x001ea4000c1e1b00 */
[----:B--2---:R-:W-:-:S04]  /*0c90*/  ISETP.NE.U32.AND P0, PT, R6, RZ, PT ;  /* 0x000000ff0600720c */ /* 0x004fc80003f05070 */
[----:B------:R-:W-:-:S13]  /*0ca0*/  ISETP.NE.AND.EX P0, PT, R7, RZ, PT, P0 ;  /* 0x000000ff0700720c */ /* 0x000fda0003f05300 */
[----:B------:R-:W-:Y:S05]  /*0cb0*/  @!P0 BRA `(.L_x_6) ;  /* 0x00000000000c8947 */ /* 0x000fea0003800000 */
[----:B------:R-:W2:Y:S02]  /*0cc0*/  LD.E R6, desc[UR22][R6.64] ;  /* 0x0000001606067980 */ /* 0x000ea4000c101900 */
[----:B--2---:R-:W-:Y:S01]  /*0cd0*/  R2UR UR25, R6 ;  /* 0x00000000061972ca */ /* 0x004fe200000e0000 */
[----:B------:R-:W-:-:S14]  /*0ce0*/  BRA `(.L_x_7) ;  /* 0x0000000000247947 */ /* 0x000fdc0003800000 */
.L_x_6:
[----:B------:R-:W-:Y:S02]  /*0cf0*/  ULDC.64 UR4, c[0x0][0x588] ;  /* 0x0001620000047ab9 */ /* 0x000fe40000000a00 */
[----:B------:R-:W-:-:S04]  /*0d00*/  ISETP.NE.U32.AND P0, PT, RZ, UR4, PT ;  /* 0x00000004ff007c0c */ /* 0x000fc8000bf05070 */
[----:B------:R-:W-:-:S13]  /*0d10*/  ISETP.NE.AND.EX P0, PT, RZ, UR5, PT, P0 ;  /* 0x00000005ff007c0c */ /* 0x000fda000bf05300 */
[----:B------:R-:W-:Y:S05]  /*0d20*/  @!P0 BRA `(.L_x_8) ;  /* 0x0000000000108947 */ /* 0x000fea0003800000 */
[----:B------:R-:W0:Y:S02]  /*0d30*/  LDC.64 R6, c[0x0][0x588] ;  /* 0x00016200ff067b82 */ /* 0x000e240000000a00 */
[----:B0-----:R-:W2:Y:S02]  /*0d40*/  LDG.E R6, desc[UR22][R6.64] ;  /* 0x0000001606067981 */ /* 0x001ea4000c1e1900 */
[----:B--2---:R-:W-:Y:S01]  /*0d50*/  R2UR UR25, R6 ;  /* 0x00000000061972ca */ /* 0x004fe200000e0000 */
[----:B------:R-:W-:-:S14]  /*0d60*/  BRA `(.L_x_7) ;  /* 0x0000000000047947 */ /* 0x000fdc0003800000 */
.L_x_8:
[----:B------:R-:W-:-:S05]  /*0d70*/  ULDC UR25, c[0x0][0x580] ;  /* 0x0001600000197ab9 */ /* 0x000fca0000000800 */
.L_x_7:
[----:B------:R-:W-:Y:S02]  /*0d80*/  ULDC.64 UR4, c[0x0][0x5a0] ;  /* 0x0001680000047ab9 */ /* 0x000fe40000000a00 */
        /* <DEDUP_REMOVED lines=11> */
.L_x_9:
        /* <DEDUP_REMOVED lines=8> */
.L_x_11:
[----:B------:R-:W-:-:S05]  /*0ec0*/  ULDC UR26, c[0x0][0x584] ;  /* 0x00016100001a7ab9 */ /* 0x000fca0000000800 */
.L_x_10:
[----:B------:R-:W0:Y:S01]  /*0ed0*/  LDC R0, c[0x0][0x65c] ;  /* 0x00019700ff007b82 */ /* 0x000e220000000800 */
[----:B------:R-:W-:Y:S01]  /*0ee0*/  IMAD.U32 R6, RZ, RZ, UR15 ;  /* 0x0000000fff067e24 */ /* 0x000fe2000f8e00ff */
[----:B------:R-:W-:Y:S01]  /*0ef0*/  UISETP.NE.AND UP0, UPT, UR14, 0x2, UPT ;  /* 0x000000020e00788c */ /* 0x000fe2000bf05270 */
[----:B------:R-:W-:Y:S01]  /*0f00*/  IMAD.MOV.U32 R7, RZ, RZ, RZ ;  /* 0x000000ffff077224 */ /* 0x000fe200078e00ff */
[----:B------:R-:W-:Y:S01]  /*0f10*/  ULDC UR7, c[0x0][0x28c] ;  /* 0x0000a30000077ab9 */ /* 0x000fe20000000800 */
[----:B------:R-:W-:Y:S01]  /*0f20*/  UMOV UR5, URZ ;  /* 0x0000003f00057c82 */ /* 0x000fe20008000000 */
[----:B------:R-:W-:Y:S02]  /*0f30*/  UIADD3 UR7, UR7, 0x1f, URZ ;  /* 0x0000001f07077890 */ /* 0x000fe4000fffe03f */
[----:B------:R-:W-:Y:S01]  /*0f40*/  PLOP3.LUT P0, PT, PT, PT, UP0, 0x80, 0x0 ;  /* 0x000000000000781c */ /* 0x000fe20003f0f008 */
[----:B------:R-:W-:Y:S01]  /*0f50*/  UMOV UR4, URZ ;  /* 0x0000003f00047c82 */ /* 0x000fe20008000000 */
[----:B------:R-:W-:Y:S01]  /*0f60*/  USHF.R.S32.HI UR10, URZ, 0x1f, UR7 ;  /* 0x0000001f3f0a7899 */ /* 0x000fe20008011407 */
[----:B------:R-:W-:-:S03]  /*0f70*/  ULDC.64 UR18, c[0x0][0x650] ;  /* 0x0001940000127ab9 */ /* 0x000fc60000000a00 */
[----:B------:R-:W-:-:S04]  /*0f80*/  ULEA.HI UR10, UR10, UR7, URZ, 0x5 ;  /* 0x000000070a0a7291 */ /* 0x000fc8000f8f283f */
[----:B------:R-:W-:Y:S01]  /*0f90*/  USHF.R.S32.HI UR14, URZ, 0x5, UR10 ;  /* 0x000000053f0e7899 */ /* 0x000fe2000801140a */
[----:B0-----:R-:W-:-:S13]  /*0fa0*/  ISETP.NE.AND P2, PT, R0, 0x1, PT ;  /* 0x000000010000780c */ /* 0x001fda0003f45270 */
[----:B------:R-:W0:Y:S01]  /*0fb0*/  @P2 LDC R9, c[0x0][0x10] ;  /* 0x00000400ff092b82 */ /* 0x000e220000000800 */
[----:B------:R-:W-:-:S07]  /*0fc0*/  @P2 IMAD.MOV.U32 R5, RZ, RZ, RZ ;  /* 0x000000ffff052224 */ /* 0x000fce00078e00ff */
[----:B------:R-:W1:Y:S01]  /*0fd0*/  @!P2 LDC R11, c[0x0][0xc] ;  /* 0x00000300ff0bab82 */ /* 0x000e620000000800 */
[----:B------:R-:W-:Y:S01]  /*0fe0*/  ULDC UR8, c[0x0][0xc] ;  /* 0x0000030000087ab9 */ /* 0x000fe20000000800 */
[----:B------:R-:W-:Y:S01]  /*0ff0*/  ULDC UR9, c[0x0][0x10] ;  /* 0x0000040000097ab9 */ /* 0x000fe20000000800 */
[----:B------:R-:W-:Y:S01]  /*1000*/  ULDC UR7, c[0x0][0x14] ;  /* 0x0000050000077ab9 */ /* 0x000fe20000000800 */
[----:B------:R-:W-:-:S04]  /*1010*/  UIMAD.WIDE.U32 UR8, UR8, UR9, URZ ;  /* 0x00000009080872a5 */ /* 0x000fc8000f8e003f */
[----:B------:R-:W-:Y:S01]  /*1020*/  UIMAD.WIDE.U32 UR20, UR8, UR7, URZ ;  /* 0x00000007081472a5 */ /* 0x000fe2000f8e003f */
[----:B0-----:R-:W-:Y:S01]  /*1030*/  @P2 IMAD.WIDE.U32 R8, R9, UR15, R4 ;  /* 0x0000000f09082c25 */ /* 0x001fe2000f8e0004 */
[----:B------:R-:W-:-:S03]  /*1040*/  UIMAD UR15, UR9, UR7, URZ ;  /* 0x00000007090f72a4 */ /* 0x000fc6000f8e023f */
[----:B------:R-:W-:Y:S01]  /*1050*/  @P2 IMAD.MOV.U32 R13, RZ, RZ, R8 ;  /* 0x000000ffff0d2224 */ /* 0x000fe200078e0008 */
[----:B------:R-:W-:Y:S01]  /*1060*/  UIADD3 UR15, UR21, UR15, URZ ;  /* 0x0000000f150f7290 */ /* 0x000fe2000fffe03f */
[----:B-1----:R-:W-:-:S04]  /*1070*/  @!P2 IMAD.WIDE.U32 R6, R4, R11, R6 ;  /* 0x0000000b0406a225 */ /* 0x002fc800078e0006 */
[----:B------:R-:W-:Y:S02]  /*1080*/  @P2 IMAD.MOV.U32 R11, RZ, RZ, RZ ;  /* 0x000000ffff0b2224 */ /* 0x000fe400078e00ff */
[----:B------:R-:W-:Y:S02]  /*1090*/  @!P2 IMAD.MOV.U32 R13, RZ, RZ, R6 ;  /* 0x000000ffff0da224 */ /* 0x000fe400078e0006 */
[----:B------:R-:W-:Y:S02]  /*10a0*/  @P2 IMAD.IADD R10, R9, 0x1, R11 ;  /* 0x00000001090a2824 */ /* 0x000fe400078e020b */
[----:B------:R-:W-:Y:S01]  /*10b0*/  @!P2 IMAD.MOV.U32 R10, RZ, RZ, R7 ;  /* 0x000000ffff0aa224 */ /* 0x000fe200078e0007 */
[----:B------:R0:W-:Y:S01]  /*10c0*/  STL [R1+0x88], R13 ;  /* 0x0000880d01007387 */ /* 0x0001e20000100800 */
[----:B------:R-:W-:Y:S02]  /*10d0*/  IMAD.MOV.U32 R17, RZ, RZ, R13 ;  /* 0x000000ffff117224 */ /* 0x000fe400078e000d */
[----:B------:R-:W-:Y:S01]  /*10e0*/  IMAD.MOV.U32 R22, RZ, RZ, R10 ;  /* 0x000000ffff167224 */ /* 0x000fe200078e000a */
[----:B------:R0:W-:Y:S01]  /*10f0*/  STL [R1+0x84], R10 ;  /* 0x0000840a01007387 */ /* 0x0001e20000100800 */
[----:B------:R-:W-:Y:S05]  /*1100*/  @P0 BRA `(.L_x_12) ;  /* 0x0000000000280947 */ /* 0x000fea0003800000 */
[----:B------:R-:W-:Y:S01]  /*1110*/  IADD3 R17, P0, R17, UR20, RZ ;  /* 0x0000001411117c10 */ /* 0x000fe2000ff1e0ff */
[----:B------:R-:W-:Y:S02]  /*1120*/  UISETP.GE.U32.AND UP0, UPT, UR14, 0x16, UPT ;  /* 0x000000160e00788c */ /* 0x000fe4000bf06070 */
[----:B------:R-:W-:Y:S01]  /*1130*/  UIMAD.WIDE.U32 UR4, UR14, -0x45d1745d, URZ ;  /* 0xba2e8ba30e0478a5 */ /* 0x000fe2000f8e003f */
[----:B------:R-:W-:Y:S01]  /*1140*/  IADD3.X R22, R22, UR15, RZ, P0, !PT ;  /* 0x0000000f16167c10 */ /* 0x000fe200087fe4ff */
[----:B------:R1:W-:Y:S02]  /*1150*/  STL [R1+0x88], R17 ;  /* 0x0000881101007387 */ /* 0x0003e40000100800 */
[----:B------:R-:W-:Y:S02]  /*1160*/  USHF.R.U32.HI UR5, URZ, 0x4, UR5 ;  /* 0x000000043f057899 */ /* 0x000fe40008011605 */
[----:B------:R1:W-:Y:S01]  /*1170*/  STL [R1+0x84], R22 ;  /* 0x0000841601007387 */ /* 0x0003e20000100800 */
[----:B------:R-:W-:-:S02]  /*1180*/  UMOV UR4, URZ ;  /* 0x0000003f00047c82 */ /* 0x000fc40008000000 */
[----:B------:R-:W-:Y:S02]  /*1190*/  @UP0 ULOP3.LUT UR4, UR5, 0x1, URZ, 0xc0, !UPT ;  /* 0x0000000105040892 */ /* 0x000fe4000f8ec03f */
[----:B------:R-:W-:-:S12]  /*11a0*/  UIMAD UR5, UR5, -0x16, UR14 ;  /* 0xffffffea050578a4 */ /* 0x000fd8000f8e020e */
.L_x_12:
[----:B------:R-:W-:Y:S01]  /*11b0*/  IMAD.MOV.U32 R8, RZ, RZ, -0x1 ;  /* 0xffffffffff087424 */ /* 0x000fe200078e00ff */
[----:B------:R-:W-:Y:S01]  /*11c0*/  ISETP.GE.U32.AND P0, PT, R17, UR18, PT ;  /* 0x0000001211007c0c */ /* 0x000fe2000bf06070 */
[----:B------:R-:W-:Y:S01]  /*11d0*/  IMAD.MOV.U32 R6, RZ, RZ, -0x1 ;  /* 0xffffffffff067424 */ /* 0x000fe200078e00ff */
[----:B------:R-:W-:Y:S01]  /*11e0*/  PRMT R0, RZ, 0x7610, R0 ;  /* 0x00007610ff007816 */ /* 0x000fe20000000000 */
[----:B------:R-:W-:Y:S01]  /*11f0*/  IMAD.MOV.U32 R7, RZ, RZ, -0x1 ;  /* 0xffffffffff077424 */ /* 0x000fe200078e00ff */
[----:B------:R2:W-:Y:S01]  /*1200*/  STL [R1+0x8c], R8 ;  /* 0x00008c0801007387 */ /* 0x0005e20000100800 */
[----:B------:R-:W-:-:S03]  /*1210*/  ISETP.GE.U32.AND.EX P0, PT, R22, UR19, PT, P0 ;  /* 0x0000001316007c0c */ /* 0x000fc6000bf06100 */
[----:B------:R2:W-:Y:S04]  /*1220*/  STL [R1+0x7c], R6 ;  /* 0x00007c0601007387 */ /* 0x0005e80000100800 */
[----:B------:R2:W-:Y:S06]  /*1230*/  STL [R1+0x90], R7 ;  /* 0x0000900701007387 */ /* 0x0005ec0000100800 */
[----:B------:R-:W-:Y:S05]  /*1240*/  @P0 BRA `(.L_x_13) ;  /* 0x0000000400380947 */ /* 0x000fea0003800000 */
[----:B------:R-:W3:Y:S01]  /*1250*/  LDC.64 R18, c[0x0][0x628] ;  /* 0x00018a00ff127b82 */ /* 0x000ee20000000a00 */
[----:B--2---:R-:W-:Y:S02]  /*1260*/  IMAD.MOV.U32 R6, RZ, RZ, R17 ;  /* 0x000000ffff067224 */ /* 0x004fe400078e0011 */
[----:B------:R-:W-:-:S05]  /*1270*/  IMAD.MOV.U32 R7, RZ, RZ, R22 ;  /* 0x000000ffff077224 */ /* 0x000fca00078e0016 */
[----:B------:R-:W2:Y:S08]  /*1280*/  LDC R0, c[0x0][0x630] ;  /* 0x00018c00ff007b82 */ /* 0x000eb00000000800 */
[----:B------:R-:W4:Y:S01]  /*1290*/  LDC.64 R20, c[0x0][0x620] ;  /* 0x00018800ff147b82 */ /* 0x000f220000000a00 */
[----:B---3--:R-:W-:-:S04]  /*12a0*/  ISETP.NE.U32.AND P0, PT, R18, RZ, PT ;  /* 0x000000ff1200720c */ /* 0x008fc80003f05070 */
[----:B------:R-:W-:-:S13]  /*12b0*/  ISETP.NE.AND.EX P0, PT, R19, RZ, PT, P0 ;  /* 0x000000ff1300720c */ /* 0x000fda0003f05300 */
[----:B--2-4-:R-:W-:Y:S05]  /*12c0*/  @!P0 BRA `(.L_x_14) ;  /* 0x0000000000288947 */ /* 0x014fea0003800000 */
[----:B------:R-:W2:Y:S02]  /*12d0*/  LDC R11, c[0x0][0x634] ;  /* 0x00018d00ff0b7b82 */ /* 0x000ea40000000800 */
[----:B--2---:R-:W-:-:S05]  /*12e0*/  IADD3 R11, P0, R17, R11, RZ ;  /* 0x0000000b110b7210 */ /* 0x004fca0007f1e0ff */
[----:B0-----:R-:W-:-:S04]  /*12f0*/  IMAD.X R13, RZ, RZ, R22, P0 ;  /* 0x000000ffff0d7224 */ /* 0x001fc800000e0616 */
[----:B------:R-:W-:-:S04]  /*1300*/  IMAD.WIDE.U32 R6, R13, R18, RZ ;  /* 0x000000120d067225 */ /* 0x000fc800078e00ff */
[----:B------:R-:W-:-:S04]  /*1310*/  IMAD.WIDE.U32 R8, P0, R11, R19, R6 ;  /* 0x000000130b087225 */ /* 0x000fc80007800006 */
[----:B------:R-:W-:-:S04]  /*1320*/  IMAD.WIDE.U32 R6, R11, R18, RZ ;  /* 0x000000120b067225 */ /* 0x000fc800078e00ff */
[----:B------:R-:W-:Y:S01]  /*1330*/  IMAD.X R11, RZ, RZ, RZ, P0 ;  /* 0x000000ffff0b7224 */ /* 0x000fe200000e06ff */
[----:B------:R-:W-:Y:S01]  /*1340*/  IADD3 RZ, P0, R7, R8, RZ ;  /* 0x0000000807ff7210 */ /* 0x000fe20007f1e0ff */
[----:B------:R-:W-:-:S04]  /*1350*/  IMAD.MOV.U32 R10, RZ, RZ, R9 ;  /* 0x000000ffff0a7224 */ /* 0x000fc800078e0009 */
[----:B------:R-:W-:-:S08]  /*1360*/  IMAD.WIDE.U32.X R6, R13, R19, R10, P0 ;  /* 0x000000130d067225 */ /* 0x000fd000000e040a */
.L_x_14:
[-CC-:B------:R-:W-:Y:S01]  /*1370*/  SHF.R.U64 R27, R6, R0.reuse, R7.reuse ;  /* 0x00000000061b7219 */ /* 0x180fe20000001207 */
[----:B------:R-:W2:Y:S01]  /*1380*/  LDC.64 R24, c[0x0][0x640] ;  /* 0x00019000ff187b82 */ /* 0x000ea20000000a00 */
[----:B------:R-:W-:Y:S01]  /*1390*/  SHF.R.U32.HI R0, RZ, R0, R7 ;  /* 0x00000000ff007219 */ /* 0x000fe20000011607 */
[----:B------:R-:W-:Y:S01]  /*13a0*/  IMAD.MOV.U32 R6, RZ, RZ, R17 ;  /* 0x000000ffff067224 */ /* 0x000fe200078e0011 */
[----:B------:R-:W-:-:S05]  /*13b0*/  IADD3 R9, P0, RZ, -R27, RZ ;  /* 0x8000001bff097210 */ /* 0x000fca0007f1e0ff */
[----:B------:R-:W3:Y:S01]  /*13c0*/  LDC R8, c[0x0][0x618] ;  /* 0x00018600ff087b82 */ /* 0x000ee20000000800 */
[----:B------:R-:W-:-:S04]  /*13d0*/  IMAD.X R7, RZ, RZ, ~R0, P0 ;  /* 0x000000ffff077224 */ /* 0x000fc800000e0e00 */
[-C--:B------:R-:W-:Y:S02]  /*13e0*/  IMAD R0, R7, R20.reuse, RZ ;  /* 0x0000001407007224 */ /* 0x080fe400078e02ff */
[----:B------:R-:W-:Y:S01]  /*13f0*/  IMAD.MOV.U32 R7, RZ, RZ, R22 ;  /* 0x000000ffff077224 */ /* 0x000fe200078e0016 */
[----:B------:R-:W4:Y:S01]  /*1400*/  LDC R11, c[0x0][0x608] ;  /* 0x00018200ff0b7b82 */ /* 0x000f220000000800 */
[----:B-1----:R-:W-:Y:S02]  /*1410*/  IMAD.MOV.U32 R22, RZ, RZ, 0x1 ;  /* 0x00000001ff167424 */ /* 0x002fe400078e00ff */
[----:B------:R-:W-:-:S04]  /*1420*/  IMAD.WIDE.U32 R6, R9, R20, R6 ;  /* 0x0000001409067225 */ /* 0x000fc800078e0006 */
[----:B------:R-:W-:Y:S01]  /*1430*/  IMAD R9, R9, R21, R0 ;  /* 0x0000001509097224 */ /* 0x000fe200078e0200 */
[----:B------:R-:W1:Y:S01]  /*1440*/  LDC R23, c[0x0][0x658] ;  /* 0x00019600ff177b82 */ /* 0x000e620000000800 */
[----:B--2---:R-:W-:Y:S01]  /*1450*/  ISETP.NE.U32.AND P0, PT, R24, RZ, PT ;  /* 0x000000ff1800720c */ /* 0x004fe20003f05070 */
[----:B------:R-:W-:Y:S02]  /*1460*/  IMAD.MOV.U32 R0, RZ, RZ, -0x1 ;  /* 0xffffffffff007424 */ /* 0x000fe400078e00ff */
[----:B------:R-:W-:Y:S01]  /*1470*/  IMAD.IADD R7, R7, 0x1, R9 ;  /* 0x0000000107077824 */ /* 0x000fe200078e0209 */
[----:B------:R-:W-:-:S03]  /*1480*/  ISETP.NE.AND.EX P0, PT, R25, RZ, PT, P0 ;  /* 0x000000ff1900720c */ /* 0x000fc60003f05300 */
[----:B------:R-:W2:Y:S01]  /*1490*/  LDC R21, c[0x0][0x600] ;  /* 0x00018000ff157b82 */ /* 0x000ea20000000800 */
[-CC-:B---3--:R-:W-:Y:S02]  /*14a0*/  SHF.R.U64 R19, R6, R8.reuse, R7.reuse ;  /* 0x0000000806137219 */ /* 0x188fe40000001207 */
[----:B------:R-:W-:-:S05]  /*14b0*/  SHF.R.U32.HI R6, RZ, R8, R7 ;  /* 0x00000008ff067219 */ /* 0x000fca0000011607 */
[----:B------:R-:W3:Y:S01]  /*14c0*/  LDC R18, c[0x0][0x648] ;  /* 0x00019200ff127b82 */ /* 0x000ee20000000800 */
[-CC-:B----4-:R-:W-:Y:S02]  /*14d0*/  SHF.R.U64 R28, R19, R11.reuse, R6.reuse ;  /* 0x0000000b131c7219 */ /* 0x190fe40000001206 */
[----:B------:R-:W-:-:S05]  /*14e0*/  SHF.R.U32.HI R6, RZ, R11, R6 ;  /* 0x0000000bff067219 */ /* 0x000fca0000011606 */
[----:B------:R-:W4:Y:S01]  /*14f0*/  LDC R20, c[0x0][0x638] ;  /* 0x00018e00ff147b82 */ /* 0x000f220000000800 */
[-CC-:B-1----:R-:W-:Y:S02]  /*1500*/  SHF.R.U64 R30, R28, R23.reuse, R6.reuse ;  /* 0x000000171c1e7219 */ /* 0x182fe40000001206 */
[-C--:B------:R-:W-:Y:S02]  /*1510*/  SHF.L.U32 R0, R0, R23.reuse, RZ ;  /* 0x0000001700007219 */ /* 0x080fe400000006ff */
[----:B------:R-:W-:Y:S01]  /*1520*/  SHF.R.U32.HI R7, RZ, R23, R6 ;  /* 0x00000017ff077219 */ /* 0x000fe20000011606 */
[----:B------:R-:W-:Y:S01]  /*1530*/  IMAD.MOV.U32 R6, RZ, RZ, R30 ;  /* 0x000000ffff067224 */ /* 0x000fe200078e001e */
[----:B0-----:R-:W-:Y:S01]  /*1540*/  LOP3.LUT R13, RZ, R0, RZ, 0x33, !PT ;  /* 0x00000000ff0d7212 */ /* 0x001fe200078e33ff */
[----:B------:R-:W0:Y:S01]  /*1550*/  LDC R26, c[0x0][0x610] ;  /* 0x00018400ff1a7b82 */ /* 0x000e220000000800 */
[----:B------:R-:W-:Y:S05]  /*1560*/  @!P0 BRA `(.L_x_15) ;  /* 0x0000000000288947 */ /* 0x000fea0003800000 */
[----:B------:R-:W1:Y:S02]  /*1570*/  LDC R11, c[0x0][0x64c] ;  /* 0x00019300ff0b7b82 */ /* 0x000e640000000800 */
[----:B-1----:R-:W-:-:S05]  /*1580*/  IADD3 R11, P0, R30, R11, RZ ;  /* 0x0000000b1e0b7210 */ /* 0x002fca0007f1e0ff */
[----:B------:R-:W-:-:S04]  /*1590*/  IMAD.X R17, RZ, RZ, R7, P0 ;  /* 0x000000ffff117224 */ /* 0x000fc800000e0607 */
[----:B------:R-:W-:-:S04]  /*15a0*/  IMAD.WIDE.U32 R6, R17, R24, RZ ;  /* 0x0000001811067225 */ /* 0x000fc800078e00ff */
[----:B------:R-:W-:-:S04]  /*15b0*/  IMAD.WIDE.U32 R8, P0, R11, R25, R6 ;  /* 0x000000190b087225 */ /* 0x000fc80007800006 */
[----:B------:R-:W-:-:S04]  /*15c0*/  IMAD.WIDE.U32 R6, R11, R24, RZ ;  /* 0x000000180b067225 */ /* 0x000fc800078e00ff */
[----:B------:R-:W-:Y:S01]  /*15d0*/  IMAD.X R11, RZ, RZ, RZ, P0 ;  /* 0x000000ffff0b7224 */ /* 0x000fe200000e06ff */
[----:B------:R-:W-:Y:S01]  /*15e0*/  IADD3 RZ, P0, R7, R8, RZ ;  /* 0x0000000807ff7210 */ /* 0x000fe20007f1e0ff */
[----:B------:R-:W-:-:S04]  /*15f0*/  IMAD.MOV.U32 R10, RZ, RZ, R9 ;  /* 0x000000ffff0a7224 */ /* 0x000fc800078e0009 */
[----:B------:R-:W-:-:S08]  /*1600*/  IMAD.WIDE.U32.X R6, R17, R25, R10, P0 ;  /* 0x0000001911067225 */ /* 0x000fd000000e040a */
.L_x_15:
[----:B---3--:R-:W-:Y:S01]  /*1610*/  SHF.R.U64 R5, R6, R18, R7 ;  /* 0x0000001206057219 */ /* 0x008fe20000001207 */
[----:B--2---:R-:W-:Y:S01]  /*1620*/  VIADD R6, R21, 0xffffffff ;  /* 0xffffffff15067836 */ /* 0x004fe20000000000 */
[----:B------:R-:W-:Y:S01]  /*1630*/  SHF.L.U32 R0, R22, R23, RZ ;  /* 0x0000001716007219 */ /* 0x000fe200000006ff */
[----:B------:R-:W-:Y:S01]  /*1640*/  @P2 IMAD R14, R15, R16, R4 ;  /* 0x000000100f0e2224 */ /* 0x000fe200078e0204 */
[----:B------:R-:W-:Y:S01]  /*1650*/  LOP3.LUT R13, R28, R13, RZ, 0xc0, !PT ;  /* 0x0000000d1c0d7212 */ /* 0x000fe200078ec0ff */
[----:B------:R-:W-:-:S04]  /*1660*/  IMAD.MOV R7, RZ, RZ, -R5 ;  /* 0x000000ffff077224 */ /* 0x000fc800078e0a05 */
[----:B------:R-:W-:Y:S01]  /*1670*/  IMAD R13, R0, R5, R13 ;  /* 0x00000005000d7224 */ /* 0x000fe200078e020d */
[----:B------:R-:W-:Y:S01]  /*1680*/  LOP3.LUT R5, R19, R6, RZ, 0xc0, !PT ;  /* 0x0000000613057212 */ /* 0x000fe200078ec0ff */
[----:B----4-:R-:W-:Y:S02]  /*1690*/  IMAD R0, R7, R20, R30 ;  /* 0x0000001407007224 */ /* 0x010fe400078e021e */
[----:B------:R-:W-:Y:S02]  /*16a0*/  IMAD.MOV.U32 R6, RZ, RZ, 0x1 ;  /* 0x00000001ff067424 */ /* 0x000fe400078e00ff */
[----:B0-----:R-:W-:Y:S02]  /*16b0*/  IMAD R4, R13, R26, R14 ;  /* 0x0000001a0d047224 */ /* 0x001fe400078e020e */
[----:B------:R-:W-:Y:S01]  /*16c0*/  IMAD R5, R0, R21, R5 ;  /* 0x0000001500057224 */ /* 0x000fe200078e0205 */
[----:B------:R-:W-:-:S04]  /*16d0*/  PRMT R0, R6, 0x7610, R0 ;  /* 0x0000761006007816 */ /* 0x000fc80000000000 */
[----:B------:R-:W-:Y:S02]  /*16e0*/  SEL R6, R5, R4, !P2 ;  /* 0x0000000405067207 */ /* 0x000fe40005000000 */
[----:B------:R-:W-:-:S03]  /*16f0*/  SEL R4, R4, R5, !P2 ;  /* 0x0000000504047207 */ /* 0x000fc60005000000 */
[----:B------:R3:W-:Y:S04]  /*1700*/  STL [R1+0x90], R6 ;  /* 0x0000900601007387 */ /* 0x0007e80000100800 */
[----:B------:R3:W-:Y:S04]  /*1710*/  STL [R1+0x7c], R27 ;  /* 0x00007c1b01007387 */ /* 0x0007e80000100800 */
[----:B------:R3:W-:Y:S02]  /*1720*/  STL [R1+0x8c], R4 ;  /* 0x00008c0401007387 */ /* 0x0007e40000100800 */
.L_x_13:
[----:B------:R-:W-:Y:S05]  /*1730*/  @!P1 BRA `(.L_x_16) ;  /* 0x00000000000c9947 */ /* 0x000fea0003800000 */
[----:B------:R-:W-:Y:S01]  /*1740*/  UCGABAR_WAIT ;  /* 0x0000000000007dc7 */ /* 0x000fe20008000000 */
[----:B------:R-:W-:Y:S01]  /*1750*/  CCTL.IVALL ;  /* 0x00000000ff00798f */ /* 0x000fe20002000000 */
[----:B------:R-:W-:Y:S05]  /*1760*/  BRA `(.L_x_17) ;  /* 0x0000000000047947 */ /* 0x000fea0003800000 */
.L_x_16:
[----:B------:R-:W-:Y:S06]  /*1770*/  BAR.SYNC.DEFER_BLOCKING 0x0 ;  /* 0x0000000000007b1d */ /* 0x000fec0000010000 */
.L_x_17:
[----:B------:R-:W-:Y:S05]  /*1780*/  @!P3 BRA `(.L_x_18) ;  /* 0x000000d800d8b947 */ /* 0x000fea0003800000 */
[----:B------:R-:W-:-:S06]  /*1790*/  UISETP.GT.U32.AND UP0, UPT, UR12, 0x1, UPT ;  /* 0x000000010c00788c */ /* 0x000fcc000bf04070 */
[----:B------:R-:W-:-:S13]  /*17a0*/  PLOP3.LUT P0, PT, PT, PT, UP0, 0x80, 0x0 ;  /* 0x000000000000781c */ /* 0x000fda0003f0f008 */
[----:B------:R-:W-:Y:S05]  /*17b0*/  @P0 EXIT ;  /* 0x000000000000094d */ /* 0x000fea0003800000 */
.L_x_19:
[----:B------:R-:W-:-:S08]  /*17c0*/  NOP ;  /* 0x0000000000007918 */ /* 0x000fd00000000000 */
[----:B------:R-:W4:Y:S02]  /*17d0*/  USETMAXREG.TRY_ALLOC.CTAPOOL UP0, 0xe8 ;  /* 0x000000e8000079c8 */ /* 0x000f240008000600 */
[----:B----4-:R-:W-:-:S13]  /*17e0*/  PLOP3.LUT P0, PT, PT, PT, UP0, 0x80, 0x0 ;  /* 0x000000000000781c */ /* 0x010fda0003f0f008 */
[----:B------:R-:W-:Y:S05]  /*17f0*/  @!P0 BRA `(.L_x_19) ;  /* 0xfffffffc00f08947 */ /* 0x000fea000383ffff */
[----:B------:R-:W-:-:S13]  /*1800*/  LOP3.LUT P0, RZ, R0, 0xff, RZ, 0xc0, !PT ;  /* 0x000000ff00ff7812 */ /* 0x000fda000780c0ff */
[----:B------:R-:W-:Y:S05]  /*1810*/  @!P0 EXIT ;  /* 0x000000000000894d */ /* 0x000fea0003800000 */
[----:B------:R-:W4:Y:S01]  /*1820*/  S2UR UR6, SR_CgaCtaId ;  /* 0x00000000000679c3 */ /* 0x000f220000008800 */
[CC--:B------:R-:W-:Y:S01]  /*1830*/  LEA.HI R0, R12.reuse, R3.reuse, RZ, 0x2 ;  /* 0x000000030c007211 */ /* 0x0c0fe200078f10ff */
[----:B------:R-:W-:Y:S01]  /*1840*/  UIADD3 UR7, UR17, -0x1, URZ ;  /* 0xffffffff11077890 */ /* 0x000fe2000fffe03f */
[----:B------:R-:W-:Y:S01]  /*1850*/  LEA.HI R3, R12, R3, RZ, 0x5 ;  /* 0x000000030c037211 */ /* 0x000fe200078f28ff */
[----:B------:R-:W-:Y:S01]  /*1860*/  UMOV UR12, 0x400 ;  /* 0x00000400000c7882 */ /* 0x000fe20000000000 */
[--C-:B------:R-:W-:Y:S01]  /*1870*/  SHF.R.S32.HI R2, RZ, 0x2, R0.reuse ;  /* 0x00000002ff027819 */ /* 0x100fe20000011400 */
[----:B------:R-:W-:Y:S01]  /*1880*/  UISETP.LT.AND UP0, UPT, UR14, 0x1, UPT ;  /* 0x000000010e00788c */ /* 0x000fe2000bf01270 */
[----:B------:R-:W-:Y:S01]  /*1890*/  SHF.R.S32.HI R5, RZ, 0x1f, R0 ;  /* 0x0000001fff057819 */ /* 0x000fe20000011400 */
[----:B------:R-:W-:Y:S02]  /*18a0*/  ULOP3.LUT UR27, UR13, 0x1, URZ, 0xfc, !UPT ;  /* 0x000000010d1b7892 */ /* 0x000fe4000f8efc3f */
[----:B------:R-:W-:Y:S01]  /*18b0*/  USEL UR16, UR14, 0x1, UP0 ;  /* 0x000000010e107887 */ /* 0x000fe20008000000 */
[----:B------:R-:W-:Y:S01]  /*18c0*/  LEA.HI R5, R5, R2, RZ, 0x3 ;  /* 0x0000000205057211 */ /* 0x000fe200078f18ff */
[----:B------:R-:W-:-:S02]  /*18d0*/  UISETP.NE.AND UP0, UPT, UR7, URZ, UPT ;  /* 0x0000003f0700728c */ /* 0x000fc4000bf05270 */
[----:B------:R-:W-:Y:S01]  /*18e0*/  USHF.L.U32 UR28, UR14, 0x1, URZ ;  /* 0x000000010e1c7899 */ /* 0x000fe2000800063f */
[----:B------:R-:W-:Y:S01]  /*18f0*/  LOP3.LUT R5, R5, 0xfffffff8, RZ, 0xc0, !PT ;  /* 0xfffffff805057812 */ /* 0x000fe200078ec0ff */
[----:B------:R-:W-:Y:S02]  /*1900*/  UIADD3 UR16, -UR16, UR14, URZ ;  /* 0x0000000e10107290 */ /* 0x000fe4000fffe13f */
[----:B------:R-:W-:Y:S02]  /*1910*/  USEL UR30, URZ, 0x1, UP0 ;  /* 0x000000013f1e7887 */ /* 0x000fe40008000000 */
[----:B------:R-:W-:Y:S01]  /*1920*/  IMAD.IADD R2, R2, 0x1, -R5 ;  /* 0x0000000102027824 */ /* 0x000fe200078e0a05 */
[----:B------:R-:W-:Y:S01]  /*1930*/  SHF.R.S32.HI R5, RZ, 0x5, R3 ;  /* 0x00000005ff057819 */ /* 0x000fe20000011403 */
[----:B----4-:R-:W-:-:S03]  /*1940*/  ULEA UR12, UR6, UR12, 0x18 ;  /* 0x0000000c060c7291 */ /* 0x010fc6000f8ec03f */
[--C-:B------:R-:W-:Y:S01]  /*1950*/  SHF.R.S32.HI R3, RZ, 0x1f, R2.reuse ;  /* 0x0000001fff037819 */ /* 0x100fe20000011402 */
[----:B------:R-:W-:Y:S01]  /*1960*/  USHF.L.U32 UR6, UR7, 0x3, URZ ;  /* 0x0000000307067899 */ /* 0x000fe2000800063f */
[C-C-:B------:R-:W-:Y:S01]  /*1970*/  IMAD R0, R5.reuse, -0x10, -R2.reuse ;  /* 0xfffffff005007824 */ /* 0x140fe200078e0a02 */
[----:B------:R-:W-:Y:S02]  /*1980*/  UIADD3 UR29, UR12, 0x170, URZ ;  /* 0x000001700c1d7890 */ /* 0x000fe4000fffe03f */
[----:B------:R-:W-:Y:S01]  /*1990*/  ULOP3.LUT UR6, UR6, 0x8, URZ, 0xc0, !UPT ;  /* 0x0000000806067892 */ /* 0x000fe2000f8ec03f */
[----:B------:R-:W-:Y:S01]  /*19a0*/  IMAD.WIDE R2, R5, 0x10, R2 ;  /* 0x0000001005027825 */ /* 0x000fe200078e0202 */
[----:B------:R-:W-:Y:S02]  /*19b0*/  ULEA UR17, UR17, UR29, 0x3 ;  /* 0x0000001d11117291 */ /* 0x000fe4000f8e183f */
[----:B------:R-:W-:Y:S02]  /*19c0*/  ULOP3.LUT UR31, UR6, 0x8, URZ, 0x3c, !UPT ;  /* 0x00000008061f7892 */ /* 0x000fe4000f8e3c3f */
[----:B------:R-:W-:-:S03]  /*19d0*/  ULOP3.LUT UR18, UR6, 0x18, URZ, 0x3c, !UPT ;  /* 0x0000001806127892 */ /* 0x000fc6000f8e3c3f */
[----:B------:R-:W-:Y:S02]  /*19e0*/  ULDC UR6, c[0x0][0x284] ;  /* 0x0000a10000067ab9 */ /* 0x000fe40000000800 */
[----:B------:R-:W-:-:S05]  /*19f0*/  VIADD R0, R0, UR6 ;  /* 0x0000000600007c36 */ /* 0x000fca0008000000 */
[----:B------:R4:W-:Y:S04]  /*1a00*/  STL [R1+0x94], R0 ;  /* 0x0000940001007387 */ /* 0x0009e80000100800 */
[----:B------:R4:W-:Y:S02]  /*1a10*/  STL.64 [R1+0x98], R2 ;  /* 0x0000980201007387 */ /* 0x0009e40000100a00 */
.L_x_302:
[----:B----4-:R-:W-:Y:S01]  /*1a20*/  IMAD.U32 R0, RZ, RZ, UR30 ;  /* 0x0000001eff007e24 */ /* 0x010fe2000f8e00ff */
[----:B0-2---:R-:W4:Y:S01]  /*1a30*/  LDC R2, c[0x0][0x28c] ;  /* 0x0000a300ff027b82 */ /* 0x005f220000000800 */
[----:B------:R-:W-:Y:S01]  /*1a40*/  UMOV UR6, URZ ;  /* 0x0000003f00067c82 */ /* 0x000fe20008000000 */
[----:B------:R-:W-:Y:S02]  /*1a50*/  UMOV UR19, UR5 ;  /* 0x0000000500137c82 */ /* 0x000fe40008000000 */
[----:B------:R-:W-:-:S04]  /*1a60*/  SHF.L.U32 R0, R0, 0x1f, RZ ;  /* 0x0000001f00007819 */ /* 0x000fc800000006ff */
[----:B------:R-:W5:Y:S01]  /*1a70*/  SYNCS.PHASECHK.TRANS64.TRYWAIT P0, [UR17+-0x8], R0 ;  /* 0xfffff800ff0075a7 */ /* 0x000f620008000151 */
[----:B----4-:R-:W-:Y:S01]  /*1a80*/  ISETP.GE.AND P1, PT, R2, 0x1, PT ;  /* 0x000000010200780c */ /* 0x010fe20003f26270 */
[----:B-----5:R-:W-:-:S12]  /*1a90*/  @!P0 BRA `(.L_x_20) ;  /* 0x000000f000dc8947 */ /* 0x020fd80003800000 */
.L_x_342:
[----:B------:R0:W-:Y:S01]  /*1aa0*/  STL [R1+0x74], RZ ;  /* 0x000074ff01007387 */ /* 0x0001e20000100800 */
[----:B------:R-:W-:Y:S01]  /*1ab0*/  UMOV UR7, URZ ;  /* 0x0000003f00077c82 */ /* 0x000fe20008000000 */
[----:B------:R-:W-:Y:S01]  /*1ac0*/  UMOV UR8, URZ ;  /* 0x0000003f00087c82 */ /* 0x000fe20008000000 */
[----:B----4-:R-:W-:Y:S01]  /*1ad0*/  IMAD.MOV.U32 R0, RZ, RZ, RZ ;  /* 0x000000ffff007224 */ /* 0x010fe200078e00ff */
[----:B------:R4:W-:Y:S01]  /*1ae0*/  STL [R1+0x70], RZ ;  /* 0x000070ff01007387 */ /* 0x0009e20000100800 */
[----:B------:R-:W-:Y:S02]  /*1af0*/  CS2R R2, SRZ ;  /* 0x0000000000027805 */ /* 0x000fe4000001ff00 */
[----:B---3--:R-:W-:Y:S02]  /*1b00*/  CS2R R4, SRZ ;  /* 0x0000000000047805 */ /* 0x008fe4000001ff00 */
[----:B--2---:R-:W-:Y:S01]  /*1b10*/  CS2R R6, SRZ ;  /* 0x0000000000067805 */ /* 0x004fe2000001ff00 */
[----:B------:R4:W-:Y:S01]  /*1b20*/  STL [R1+0x6c], RZ ;  /* 0x00006cff01007387 */ /* 0x0009e20000100800 */
[----:B------:R-:W-:-:S02]  /*1b30*/  CS2R R8, SRZ ;  /* 0x0000000000087805 */ /* 0x000fc4000001ff00 */
[----:B0-----:R-:W-:Y:S02]  /*1b40*/  CS2R R10, SRZ ;  /* 0x00000000000a7805 */ /* 0x001fe4000001ff00 */
[----:B------:R-:W-:Y:S01]  /*1b50*/  CS2R R12, SRZ ;  /* 0x00000000000c7805 */ /* 0x000fe2000001ff00 */
[----:B------:R4:W-:Y:S01]  /*1b60*/  STL [R1+0x68], RZ ;  /* 0x000068ff01007387 */ /* 0x0009e20000100800 */
[----:B------:R-:W-:Y:S02]  /*1b70*/  CS2R R14, SRZ ;  /* 0x00000000000e7805 */ /* 0x000fe4000001ff00 */
[----:B-1----:R-:W-:Y:S02]  /*1b80*/  CS2R R16, SRZ ;  /* 0x0000000000107805 */ /* 0x002fe4000001ff00 */
[----:B------:R-:W-:Y:S01]  /*1b90*/  CS2R R18, SRZ ;  /* 0x0000000000127805 */ /* 0x000fe2000001ff00 */
[----:B------:R4:W-:Y:S01]  /*1ba0*/  STL [R1+0x64], RZ ;  /* 0x000064ff01007387 */ /* 0x0009e20000100800 */
[----:B------:R-:W-:-:S02]  /*1bb0*/  CS2R R20, SRZ ;  /* 0x0000000000147805 */ /* 0x000fc4000001ff00 */
[----:B------:R-:W-:Y:S02]  /*1bc0*/  CS2R R22, SRZ ;  /* 0x0000000000167805 */ /* 0x000fe4000001ff00 */
[----:B------:R-:W-:Y:S01]  /*1bd0*/  CS2R R152, SRZ ;  /* 0x0000000000987805 */ /* 0x000fe2000001ff00 */
[----:B------:R4:W-:Y:S01]  /*1be0*/  STL [R1+0x60], RZ ;  /* 0x000060ff01007387 */ /* 0x0009e20000100800 */
[----:B------:R-:W-:Y:S02]  /*1bf0*/  CS2R R154, SRZ ;  /* 0x00000000009a7805 */ /* 0x000fe4000001ff00 */
[----:B------:R-:W-:Y:S02]  /*1c00*/  CS2R R156, SRZ ;  /* 0x00000000009c7805 */ /* 0x000fe4000001ff00 */
        /* <DEDUP_REMOVED lines=46> */
[----:B------:R-:W-:Y:S01]  /*1ef0*/  IMAD.MOV.U32 R226, RZ, RZ, RZ ;  /* 0x000000ffffe27224 */ /* 0x000fe200078e00ff */
[----:B------:R-:W-:Y:S01]  /*1f00*/  CS2R R24, SRZ ;  /* 0x0000000000187805 */ /* 0x000fe2000001ff00 */
[----:B------:R-:W-:Y:S01]  /*1f10*/  IMAD.U32 R227, RZ, RZ, UR4 ;  /* 0x00000004ffe37e24 */ /* 0x000fe2000f8e00ff */
[----:B------:R4:W-:Y:S01]  /*1f20*/  STL [R1+0x2c], RZ ;  /* 0x00002cff01007387 */ /* 0x0009e20000100800 */
[----:B------:R-:W-:Y:S02]  /*1f30*/  CS2R R26, SRZ ;  /* 0x00000000001a7805 */ /* 0x000fe4000001ff00 */
[----:B------:R-:W-:-:S02]  /*1f40*/  CS2R R28, SRZ ;  /* 0x00000000001c7805 */ /* 0x000fc4000001ff00 */
[----:B------:R-:W-:Y:S01]  /*1f50*/  CS2R R30, SRZ ;  /* 0x00000000001e7805 */ /* 0x000fe2000001ff00 */
[----:B------:R4:W-:Y:S01]  /*1f60*/  STL [R1+0x28], RZ ;  /* 0x000028ff01007387 */ /* 0x0009e20000100800 */
[----:B------:R-:W-:Y:S02]  /*1f70*/  CS2R R32, SRZ ;  /* 0x0000000000207805 */ /* 0x000fe4000001ff00 */
[----:B------:R-:W-:Y:S02]  /*1f80*/  CS2R R34, SRZ ;  /* 0x0000000000227805 */ /* 0x000fe4000001ff00 */
[----:B------:R-:W-:Y:S01]  /*1f90*/  CS2R R36, SRZ ;  /* 0x0000000000247805 */ /* 0x000fe2000001ff00 */
        /* <DEDUP_REMOVED lines=36> */
[----:B------:R4:W-:Y:S01]  /*21e0*/  STL [R1], RZ ;  /* 0x000000ff01007387 */ /* 0x0009e20000100800 */
[----:B------:R-:W-:Y:S02]  /*21f0*/  CS2R R92, SRZ ;  /* 0x00000000005c7805 */ /* 0x000fe4000001ff00 */
[----:B------:R-:W-:Y:S02]  /*2200*/  CS2R R94, SRZ ;  /* 0x00000000005e7805 */ /* 0x000fe4000001ff00 */
[----:B------:R-:W-:Y:S02]  /*2210*/  CS2R R96, SRZ ;  /* 0x0000000000607805 */ /* 0x000fe4000001ff00 */
[----:B------:R-:W-:Y:S02]  /*2220*/  CS2R R98, SRZ ;  /* 0x0000000000627805 */ /* 0x000fe4000001ff00 */
[----:B------:R-:W-:-:S02]  /*2230*/  CS2R R100, SRZ ;  /* 0x0000000000647805 */ /* 0x000fc4000001ff00 */
[----:B------:R-:W-:Y:S02]  /*2240*/  CS2R R102, SRZ ;  /* 0x0000000000667805 */ /* 0x000fe4000001ff00 */
        /* <DEDUP_REMOVED lines=23> */
[----:B------:R-:W-:Y:S01]  /*23c0*/  CS2R R150, SRZ ;  /* 0x0000000000967805 */ /* 0x000fe2000001ff00 */
[----:B----4-:R-:W-:Y:S06]  /*23d0*/  @!P1 BRA `(.L_x_21) ;  /* 0x0000001000609947 */ /* 0x010fec0003800000 */
[----:B------:R-:W-:-:S06]  /*23e0*/  UISETP.NE.AND UP0, UPT, UR27, 0x3, UPT ;  /* 0x000000031b00788c */ /* 0x000fcc000bf05270 */
[----:B------:R-:W-:-:S13]  /*23f0*/  PLOP3.LUT P1, PT, PT, PT, UP0, 0x80, 0x0 ;  /* 0x000000000000781c */ /* 0x000fda0003f2f008 */
[----:B------:R-:W-:Y:S05]  /*2400*/  @!P1 BRA `(.L_x_22) ;  /* 0x0000000000049947 */ /* 0x000fea0003800000 */
[----:B------:R-:W-:Y:S01]  /*2410*/  BPT.TRAP 0x1 ;  /* 0x000000040000795c */ /* 0x000fe20000300000 */
.L_x_22:
[----:B------:R-:W-:Y:S01]  /*2420*/  ULEA UR6, UR5, UR12, 0x3 ;  /* 0x0000000c05067291 */ /* 0x000fe2000f8e183f */
[----:B------:R-:W-:-:S05]  /*2430*/  IMAD.U32 R0, RZ, RZ, UR4 ;  /* 0x00000004ff007e24 */ /* 0x000fca000f8e00ff */
[----:B------:R-:W-:-:S04]  /*2440*/  SHF.L.U32 R0, R0, 0x1f, RZ ;  /* 0x0000001f00007819 */ /* 0x000fc800000006ff */
[----:B------:R0:W1:Y:S01]  /*2450*/  SYNCS.PHASECHK.TRANS64.TRYWAIT P0, [UR6], R0 ;  /* 0x00000000ff0075a7 */ /* 0x0000620008000146 */
[----:B------:R-:W-:Y:S05]  /*2460*/  @!P1 BRA `(.L_x_23) ;  /* 0x0000000000049947 */ /* 0x000fea0003800000 */
[----:B------:R-:W-:Y:S01]  /*2470*/  BPT.TRAP 0x1 ;  /* 0x000000040000795c */ /* 0x000fe20000300000 */
.L_x_23:
[----:B-1----:R-:W-:Y:S05]  /*2480*/  @P0 BRA `(.L_x_24) ;  /* 0x0000000000080947 */ /* 0x002fea0003800000 */
[----:B------:R-:W1:Y:S02]  /*2490*/  SYNCS.PHASECHK.TRANS64.TRYWAIT P0, [UR6], R0 ;  /* 0x00000000ff0075a7 */ /* 0x000e640008000146 */
[----:B-1----:R-:W-:Y:S05]  /*24a0*/  @!P0 BRA `(.L_x_25) ;  /* 0x000000e800708947 */ /* 0x002fea0003800000 */
.L_x_24:
[----:B------:R2:W-:Y:S01]  /*24b0*/  STL [R1+0x74], RZ ;  /* 0x000074ff01007387 */ /* 0x0005e20000100800 */
[----:B------:R-:W-:Y:S01]  /*24c0*/  UIADD3 UR7, UR12, 0xb280, URZ ;  /* 0x0000b2800c077890 */ /* 0x000fe2000fffe03f */
[----:B------:R-:W-:Y:S01]  /*24d0*/  WARPGROUP.ARRIVE ;  /* 0x00000000000079c5 */ /* 0x000fe20000000000 */
[----:B------:R-:W-:Y:S01]  /*24e0*/  UIADD3 UR6, UR12, 0x280, URZ ;  /* 0x000002800c067890 */ /* 0x000fe2000fffe03f */
[----:B------:R2:W-:Y:S01]  /*24f0*/  STL [R1+0x70], RZ ;  /* 0x000070ff01007387 */ /* 0x0005e20000100800 */
[----:B------:R-:W-:Y:S01]  /*2500*/  USHF.R.U32.HI UR7, URZ, 0x4, UR7 ;  /* 0x000000043f077899 */ /* 0x000fe20008011607 */
[----:B01----:R-:W-:Y:S01]  /*2510*/  IMAD.MOV.U32 R0, RZ, RZ, RZ ;  /* 0x000000ffff007224 */ /* 0x003fe200078e00ff */
[----:B------:R-:W-:Y:S01]  /*2520*/  USHF.R.U32.HI UR6, URZ, 0x4, UR6 ;  /* 0x000000043f067899 */ /* 0x000fe20008011606 */
[----:B------:R2:W-:Y:S01]  /*2530*/  STL [R1+0x6c], RZ ;  /* 0x00006cff01007387 */ /* 0x0005e20000100800 */
[----:B------:R-:W-:Y:S01]  /*2540*/  ULOP3.LUT UR7, UR7, 0x3fff, URZ, 0xc0, !UPT ;  /* 0x00003fff07077892 */ /* 0x000fe2000f8ec03f */
[----:B------:R-:W-:Y:S01]  /*2550*/  CS2R R2, SRZ ;  /* 0x0000000000027805 */ /* 0x000fe2000001ff00 */
[----:B------:R-:W-:Y:S01]  /*2560*/  ULOP3.LUT UR6, UR6, 0x3fff, URZ, 0xc0, !UPT ;  /* 0x00003fff06067892 */ /* 0x000fe2000f8ec03f */
[----:B------:R2:W-:Y:S01]  /*2570*/  STL [R1+0x68], RZ ;  /* 0x000068ff01007387 */ /* 0x0005e20000100800 */
[----:B------:R-:W-:Y:S01]  /*2580*/  ULOP3.LUT UR7, UR7, 0x10000, URZ, 0xfc, !UPT ;  /* 0x0001000007077892 */ /* 0x000fe2000f8efc3f */
[----:B------:R-:W-:Y:S01]  /*2590*/  CS2R R4, SRZ ;  /* 0x0000000000047805 */ /* 0x000fe2000001ff00 */
[----:B------:R-:W-:Y:S01]  /*25a0*/  ULOP3.LUT UR6, UR6, 0x10000, URZ, 0xfc, !UPT ;  /* 0x0001000006067892 */ /* 0x000fe2000f8efc3f */
[----:B------:R2:W-:Y:S01]  /*25b0*/  STL [R1+0x64], RZ ;  /* 0x000064ff01007387 */ /* 0x0005e20000100800 */
[----:B------:R-:W-:Y:S01]  /*25c0*/  ULEA UR10, UR5, UR7, 0x9 ;  /* 0x00000007050a7291 */ /* 0x000fe2000f8e483f */
[----:B------:R-:W-:Y:S01]  /*25d0*/  CS2R R6, SRZ ;  /* 0x0000000000067805 */ /* 0x000fe2000001ff00 */
[----:B------:R-:W-:Y:S01]  /*25e0*/  ULEA UR8, UR5, UR6, 0x7 ;  /* 0x0000000605087291 */ /* 0x000fe2000f8e383f */
[----:B------:R2:W-:Y:S01]  /*25f0*/  STL [R1+0x60], RZ ;  /* 0x000060ff01007387 */ /* 0x0005e20000100800 */
[----:B------:R-:W-:Y:S01]  /*2600*/  ULDC UR7, c[0x0][0x50c] ;  /* 0x0001430000077ab9 */ /* 0x000fe20000000800 */
[----:B------:R-:W-:Y:S01]  /*2610*/  UMOV UR9, 0xc0000010 ;  /* 0xc000001000097882 */ /* 0x000fe20000000000 */
[----:B------:R-:W-:Y:S01]  /*2620*/  UISETP.NE.AND UP0, UPT, UR7, 0x1, UPT ;  /* 0x000000010700788c */ /* 0x000fe2000bf05270 */
[----:B------:R2:W-:Y:S01]  /*2630*/  STL [R1+0x5c], RZ ;  /* 0x00005cff01007387 */ /* 0x0005e20000100800 */
[----:B------:R-:W-:Y:S01]  /*2640*/  UMOV UR11, 0xc0000010 ;  /* 0xc0000010000b7882 */ /* 0x000fe20000000000 */
[----:B------:R-:W-:Y:S01]  /*2650*/  UMOV UR6, 0x1 ;  /* 0x0000000100067882 */ /* 0x000fe20000000000 */
[----:B------:R-:W-:Y:S01]  /*2660*/  USEL UR7, URZ, 0x1, UP0 ;  /* 0x000000013f077887 */ /* 0x000fe20008000000 */
[----:B------:R2:W-:Y:S01]  /*2670*/  STL [R1+0x58], RZ ;  /* 0x000058ff01007387 */ /* 0x0005e20000100800 */
[----:B------:R-:W-:Y:S01]  /*2680*/  QGMMA.64x256x32.F32.E5M2.E5M2 R24, gdesc[UR8], RZ, !UPT, gsb0 ;  /* 0x03e00000081879f3 */ /* 0x000fe2000c0038ff */
[----:B------:R-:W-:-:S02]  /*2690*/  CS2R R8, SRZ ;  /* 0x0000000000087805 */ /* 0x000fc4000001ff00 */
[----:B------:R-:W-:Y:S01]  /*26a0*/  CS2R R10, SRZ ;  /* 0x00000000000a7805 */ /* 0x000fe2000001ff00 */
[----:B------:R2:W-:Y:S01]  /*26b0*/  STL [R1+0x54], RZ ;  /* 0x000054ff01007387 */ /* 0x0005e20000100800 */
[----:B------:R-:W-:Y:S02]  /*26c0*/  ISETP.NE.AND P0, PT, RZ, UR7, PT ;  /* 0x00000007ff007c0c */ /* 0x000fe4000bf05270 */
        /* <DEDUP_REMOVED lines=56> */
[----:B------:R-:W-:Y:S01]  /*2a50*/  CS2R R224, SRZ ;  /* 0x0000000000e07805 */ /* 0x000fe2000001ff00 */
[----:B------:R-:W-:Y:S01]  /*2a60*/  IMAD.MOV.U32 R226, RZ, RZ, RZ ;  /* 0x000000ffffe27224 */ /* 0x000fe200078e00ff */
[----:B------:R2:W-:Y:S04]  /*2a70*/  STL [R1+0x18], RZ ;  /* 0x000018ff01007387 */ /* 0x0005e80000100800 */
[----:B------:R2:W-:Y:S04]  /*2a80*/  STL [R1+0x14], RZ ;  /* 0x000014ff01007387 */ /* 0x0005e80000100800 */
[----:B------:R2:W-:Y:S04]  /*2a90*/  STL [R1+0x10], RZ ;  /* 0x000010ff01007387 */ /* 0x0005e80000100800 */
[----:B------:R2:W-:Y:S04]  /*2aa0*/  STL [R1+0xc], RZ ;  /* 0x00000cff01007387 */ /* 0x0005e80000100800 */
[----:B------:R2:W-:Y:S04]  /*2ab0*/  STL [R1+0x8], RZ ;  /* 0x000008ff01007387 */ /* 0x0005e80000100800 */
[----:B------:R2:W-:Y:S04]  /*2ac0*/  STL [R1+0x4], RZ ;  /* 0x000004ff01007387 */ /* 0x0005e80000100800 */
[----:B------:R2:W-:Y:S01]  /*2ad0*/  STL [R1], RZ ;  /* 0x000000ff01007387 */ /* 0x0005e20000100800 */
[----:B------:R-:W-:Y:S05]  /*2ae0*/  @!P0 BRA `(.L_x_26) ;  /* 0x0000000800808947 */ /* 0x000fea0003800000 */
[----:B------:R-:W-:Y:S02]  /*2af0*/  WARPGROUP.DEPBAR.LE gsb0, 0x0 ;  /* 0x00008000000079c5 */ /* 0x000fe40000010000 */
[----:B------:R-:W-:-:S01]  /*2b00*/  FADD R227, RZ, R122 ;  /* 0x0000007affe37221 */ /* 0x000fc20000000000 */
[----:B------:R-:W-:Y:S01]  /*2b10*/  FADD R226, RZ, R24 ;  /* 0x00000018ffe27221 */ /* 0x000fe20000000000 */
[----:B------:R-:W-:-:S01]  /*2b20*/  FADD R225, RZ, R25 ;  /* 0x00000019ffe17221 */ /* 0x000fc20000000000 */
[----:B------:R-:W-:Y:S01]  /*2b30*/  FADD R224, RZ, R26 ;  /* 0x0000001affe07221 */ /* 0x000fe20000000000 */
[----:B------:R-:W-:-:S01]  /*2b40*/  FADD R223, RZ, R27 ;  /* 0x0000001bffdf7221 */ /* 0x000fc20000000000 */
[----:B------:R0:W-:Y:S01]  /*2b50*/  STL [R1], R227 ;  /* 0x000000e301007387 */ /* 0x0001e20000100800 */
[----:B------:R-:W-:-:S01]  /*2b60*/  FADD R222, RZ, R28 ;  /* 0x0000001cffde7221 */ /* 0x000fc20000000000 */
[----:B------:R-:W-:Y:S01]  /*2b70*/  FADD R221, RZ, R29 ;  /* 0x0000001dffdd7221 */ /* 0x000fe20000000000 */
[----:B------:R-:W-:-:S01]  /*2b80*/  FADD R220, RZ, R30 ;  /* 0x0000001effdc7221 */ /* 0x000fc20000000000 */
[----:B------:R-:W-:Y:S01]  /*2b90*/  FADD R219, RZ, R31 ;  /* 0x0000001fffdb7221 */ /* 0x000fe20000000000 */
[----:B------:R-:W-:-:S01]  /*2ba0*/  FADD R218, RZ, R32 ;  /* 0x00000020ffda7221 */ /* 0x000fc20000000000 */
[----:B------:R-:W-:Y:S01]  /*2bb0*/  FADD R217, RZ, R33 ;  /* 0x00000021ffd97221 */ /* 0x000fe20000000000 */
[----:B------:R-:W-:-:S01]  /*2bc0*/  FADD R216, RZ, R34 ;  /* 0x00000022ffd87221 */ /* 0x000fc20000000000 */
[----:B------:R-:W-:Y:S01]  /*2bd0*/  FADD R215, RZ, R35 ;  /* 0x00000023ffd77221 */ /* 0x000fe20000000000 */
[----:B------:R-:W-:-:S01]  /*2be0*/  FADD R214, RZ, R36 ;  /* 0x00000024ffd67221 */ /* 0x000fc20000000000 */
[----:B0-----:R-:W-:Y:S01]  /*2bf0*/  FADD R227, RZ, R123 ;  /* 0x0000007bffe37221 */ /* 0x001fe20000000000 */
[----:B------:R-:W-:-:S01]  /*2c00*/  FADD R213, RZ, R37 ;  /* 0x00000025ffd57221 */ /* 0x000fc20000000000 */
[----:B------:R-:W-:Y:S01]  /*2c10*/  FADD R212, RZ, R38 ;  /* 0x00000026ffd47221 */ /* 0x000fe20000000000 */
[----:B------:R-:W-:-:S01]  /*2c20*/  FADD R211, RZ, R39 ;  /* 0x00000027ffd37221 */ /* 0x000fc20000000000 */
[----:B------:R-:W-:Y:S01]  /*2c30*/  FADD R210, RZ, R40 ;  /* 0x00000028ffd27221 */ /* 0x000fe20000000000 */
[----:B------:R0:W-:Y:S01]  /*2c40*/  STL [R1+0x4], R227 ;  /* 0x000004e301007387 */ /* 0x0001e20000100800 */
        /* <DEDUP_REMOVED lines=93> */
[----:B------:R-:W-:Y:S01]  /*3220*/  UMOV UR6, URZ ;  /* 0x0000003f00067c82 */ /* 0x000fe20008000000 */
[----:B0-----:R-:W-:-:S05]  /*3230*/  FADD R227, RZ, R130 ;  /* 0x00000082ffe37221 */ /* 0x001fca0000000000 */
[----:B------:R0:W-:Y:S02]  /*3240*/  STL [R1+0x20], R227 ;  /* 0x000020e301007387 */ /* 0x0001e40000100800 */
        /* <DEDUP_REMOVED lines=42> */
.L_x_26:
[----:B------:R-:W-:-:S04]  /*34f0*/  UIADD3 UR19, UR5, 0x1, URZ ;  /* 0x0000000105137890 */ /* 0x000fc8000fffe03f */
[----:B------:R-:W-:-:S04]  /*3500*/  UISETP.NE.AND UP0, UPT, UR19, 0x16, UPT ;  /* 0x000000161300788c */ /* 0x000fc8000bf05270 */
[----:B------:R-:W-:Y:S02]  /*3510*/  USEL UR8, URZ, 0x1, UP0 ;  /* 0x000000013f087887 */ /* 0x000fe40008000000 */
[----:B------:R-:W-:Y:S02]  /*3520*/  USEL UR19, UR19, URZ, UP0 ;  /* 0x0000003f13137287 */ /* 0x000fe40008000000 */
[----:B------:R-:W-:-:S06]  /*3530*/  ULOP3.LUT UR8, UR4, UR8, URZ, 0x3c, !UPT ;  /* 0x0000000804087292 */ /* 0x000fcc000f8e3c3f */
[----:B0-----:R-:W-:Y:S01]  /*3540*/  IMAD.U32 R227, RZ, RZ, UR8 ;  /* 0x00000008ffe37e24 */ /* 0x001fe2000f8e00ff */
[----:B------:R-:W-:-:S06]  /*3550*/  UMOV UR8, 0x1 ;  /* 0x0000000100087882 */ /* 0x000fcc0000000000 */
.L_x_21:
[----:B------:R-:W-:-:S06]  /*3560*/  UISETP.GE.AND UP0, UPT, UR16, 0x1, UPT ;  /* 0x000000011000788c */ /* 0x000fcc000bf06270 */
[----:B------:R-:W-:-:S13]  /*3570*/  PLOP3.LUT P0, PT, PT, PT, UP0, 0x80, 0x0 ;  /* 0x000000000000781c */ /* 0x000fda0003f0f008 */
[----:B------:R-:W-:Y:S05]  /*3580*/  @!P0 BRA `(.L_x_27) ;  /* 0x0000001000908947 */ /* 0x000fea0003800000 */
[----:B------:R-:W-:Y:S01]  /*3590*/  IMAD.U32 R228, RZ, RZ, UR16 ;  /* 0x00000010ffe47e24 */ /* 0x000fe2000f8e00ff */
[----:B------:R-:W-:Y:S01]  /*35a0*/  UMOV UR24, UR5 ;  /* 0x0000000500187c82 */ /* 0x000fe20008000000 */
[----:B------:R-:W-:-:S05]  /*35b0*/  ULDC UR32, c[0x0][0x50c] ;  /* 0x0001430000207ab9 */ /* 0x000fca0000000800 */
.L_x_35:
[----:B------:R-:W-:-:S06]  /*35c0*/  UISETP.NE.AND UP0, UPT, UR27, 0x3, UPT ;  /* 0x000000031b00788c */ /* 0x000fcc000bf05270 */
[----:B------:R-:W-:-:S13]  /*35d0*/  PLOP3.LUT P1, PT, PT, PT, UP0, 0x80, 0x0 ;  /* 0x000000000000781c */ /* 0x000fda0003f2f008 */
[----:B-1---5:R-:W-:Y:S05]  /*35e0*/  @!P1 BRA `(.L_x_28) ;  /* 0x0000000000049947 */ /* 0x022fea0003800000 */
[----:B------:R-:W-:Y:S01]  /*35f0*/  BPT.TRAP 0x1 ;  /* 0x000000040000795c */ /* 0x000fe20000300000 */
.L_x_28:
[----:B------:R-:W-:Y:S01]  /*3600*/  ULEA UR9, UR19, UR12, 0x3 ;  /* 0x0000000c13097291 */ /* 0x000fe2000f8e183f */
[----:B------:R-:W-:-:S08]  /*3610*/  SHF.L.U32 R229, R227, 0x1f, RZ ;  /* 0x0000001fe3e57819 */ /* 0x000fd000000006ff */
[----:B------:R0:W1:Y:S01]  /*3620*/  SYNCS.PHASECHK.TRANS64.TRYWAIT P0, [UR9], R229 ;  /* 0x000000e5ff0075a7 */ /* 0x0000620008000149 */
[----:B------:R-:W-:Y:S05]  /*3630*/  @!P1 BRA `(.L_x_29) ;  /* 0x0000000000049947 */ /* 0x000fea0003800000 */
[----:B------:R-:W-:Y:S01]  /*3640*/  BPT.TRAP 0x1 ;  /* 0x000000040000795c */ /* 0x000fe20000300000 */
.L_x_29:
[----:B-1----:R-:W-:Y:S05]  /*3650*/  @P0 BRA `(.L_x_30) ;  /* 0x0000000000080947 */ /* 0x002fea0003800000 */
[----:B------:R-:W1:Y:S02]  /*3660*/  SYNCS.PHASECHK.TRANS64.TRYWAIT P0, [UR9], R229 ;  /* 0x000000e5ff0075a7 */ /* 0x000e640008000149 */
[----:B-1----:R-:W-:Y:S05]  /*3670*/  @!P0 BRA `(.L_x_31) ;  /* 0x000000d800148947 */ /* 0x002fea0003800000 */
.L_x_30:
[----:B------:R-:W-:Y:S01]  /*3680*/  UIADD3 UR9, UR12, 0x280, URZ ;  /* 0x000002800c097890 */ /* 0x000fe2000fffe03f */
[----:B------:R-:W-:Y:S01]  /*3690*/  WARPGROUP.ARRIVE ;  /* 0x00000000000079c5 */ /* 0x000fe20000000000 */
[----:B------:R-:W-:Y:S02]  /*36a0*/  UIADD3 UR10, UR12, 0xb280, URZ ;  /* 0x0000b2800c0a7890 */ /* 0x000fe4000fffe03f */
[----:B------:R-:W-:Y:S02]  /*36b0*/  UISETP.NE.AND UP0, UPT, UR7, URZ, UPT ;  /* 0x0000003f0700728c */ /* 0x000fe4000bf05270 */
[----:B------:R-:W-:Y:S02]  /*36c0*/  USHF.R.U32.HI UR9, URZ, 0x4, UR9 ;  /* 0x000000043f097899 */ /* 0x000fe40008011609 */
[----:B------:R-:W-:Y:S02]  /*36d0*/  USHF.R.U32.HI UR10, URZ, 0x4, UR10 ;  /* 0x000000043f0a7899 */ /* 0x000fe4000801160a */
[----:B------:R-:W-:-:S02]  /*36e0*/  USEL UR8, UR8, URZ, !UP0 ;  /* 0x0000003f08087287 */ /* 0x000fc4000c000000 */
[----:B------:R-:W-:Y:S02]  /*36f0*/  ULOP3.LUT UR9, UR9, 0x3fff, URZ, 0xc0, !UPT ;  /* 0x00003fff09097892 */ /* 0x000fe4000f8ec03f */
[----:B------:R-:W-:Y:S02]  /*3700*/  ULOP3.LUT UR10, UR10, 0x3fff, URZ, 0xc0, !UPT ;  /* 0x00003fff0a0a7892 */ /* 0x000fe4000f8ec03f */
[----:B------:R-:W-:Y:S02]  /*3710*/  UISETP.NE.U32.AND UP0, UPT, UR8, URZ, UPT ;  /* 0x0000003f0800728c */ /* 0x000fe4000bf05070 */
[----:B------:R-:W-:Y:S02]  /*3720*/  ULOP3.LUT UR8, UR9, 0x10000, URZ, 0xfc, !UPT ;  /* 0x0001000009087892 */ /* 0x000fe4000f8efc3f */
[----:B------:R-:W-:Y:S02]  /*3730*/  ULOP3.LUT UR10, UR10, 0x10000, URZ, 0xfc, !UPT ;  /* 0x000100000a0a7892 */ /* 0x000fe4000f8efc3f */
[----:B------:R-:W-:-:S02]  /*3740*/  ULEA UR8, UR19, UR8, 0x7 ;  /* 0x0000000813087291 */ /* 0x000fc4000f8e383f */
[----:B------:R-:W-:Y:S01]  /*3750*/  ULEA UR10, UR19, UR10, 0x9 ;  /* 0x0000000a130a7291 */ /* 0x000fe2000f8e483f */
[----:B------:R-:W-:Y:S01]  /*3760*/  UMOV UR9, 0xc0000010 ;  /* 0xc000001000097882 */ /* 0x000fe20000000000 */
[----:B------:R-:W-:Y:S01]  /*3770*/  UMOV UR11, 0xc0000010 ;  /* 0xc0000010000b7882 */ /* 0x000fe20000000000 */
[----:B------:R-:W-:-:S06]  /*3780*/  UIADD3 UR6, UR6, 0x1, URZ ;  /* 0x0000000106067890 */ /* 0x000fcc000fffe03f */
[----:B------:R-:W-:Y:S01]  /*3790*/  QGMMA.64x256x32.F32.E5M2.E5M2 R24, gdesc[UR8], R24, UP0, gsb0 ;  /* 0x03e00000081879f3 */ /* 0x000fe2000b803818 */
[----:B------:R-:W-:-:S04]  /*37a0*/  UISETP.NE.AND UP0, UPT, UR6, UR32, UPT ;  /* 0x000000200600728c */ /* 0x000fc8000bf05270 */
[----:B------:R-:W-:-:S06]  /*37b0*/  USEL UR7, URZ, 0x1, UP0 ;  /* 0x000000013f077887 */ /* 0x000fcc0008000000 */
[----:B------:R-:W-:Y:S01]  /*37c0*/  ISETP.NE.AND P0, PT, RZ, UR7, PT ;  /* 0x00000007ff007c0c */ /* 0x000fe2000bf05270 */
[----:B------:R-:W-:-:S12]  /*37d0*/  WARPGROUP.DEPBAR.LE gsb0, 0x1 ;  /* 0x00008000000079c5 */ /* 0x000fd80000010100 */
[----:B------:R-:W-:Y:S05]  /*37e0*/  @!P0 BRA `(.L_x_32) ;  /* 0x0000000c00808947 */ /* 0x000fea0003800000 */
[----:B------:R-:W-:Y:S02]  /*37f0*/  WARPGROUP.DEPBAR.LE gsb0, 0x0 ;  /* 0x00008000000079c5 */ /* 0x000fe40000010000 */
[----:B------:R-:W-:-:S01]  /*3800*/  FADD R226, R24, R226 ;  /* 0x000000e218e27221 */ /* 0x000fc20000000000 */
[----:B------:R-:W-:Y:S01]  /*3810*/  FADD R225, R25, R225 ;  /* 0x000000e119e17221 */ /* 0x000fe20000000000 */
[----:B------:R1:W-:Y:S01]  /*3820*/  STL [R1+0xa4], R227 ;  /* 0x0000a4e301007387 */ /* 0x0003e20000100800 */
[----:B------:R-:W-:-:S01]  /*3830*/  FADD R224, R26, R224 ;  /* 0x000000e01ae07221 */ /* 0x000fc20000000000 */
[----:B------:R-:W-:Y:S01]  /*3840*/  FADD R223, R27, R223 ;  /* 0x000000df1bdf7221 */ /* 0x000fe20000000000 */
[----:B------:R-:W-:-:S01]  /*3850*/  FADD R222, R28, R222 ;  /* 0x000000de1cde7221 */ /* 0x000fc20000000000 */
[----:B------:R-:W-:Y:S01]  /*3860*/  FADD R221, R29, R221 ;  /* 0x000000dd1ddd7221 */ /* 0x000fe20000000000 */
[----:B-1----:R-:W3:Y:S04]  /*3870*/  LDL.LU R227, [R1+0x30] ;  /* 0x0000300001e37983 */ /* 0x002ee80000300800 */
[----:B------:R1:W-:Y:S01]  /*3880*/  STL [R1+0xa8], R226 ;  /* 0x0000a8e201007387 */ /* 0x0003e20000100800 */
[----:B------:R-:W-:-:S01]  /*3890*/  FADD R220, R30, R220 ;  /* 0x000000dc1edc7221 */ /* 0x000fc20000000000 */
[----:B------:R-:W-:-:S02]  /*38a0*/  FADD R219, R31, R219 ;  /* 0x000000db1fdb7221 */ /* 0x000fc40000000000 */
[----:B-1----:R-:W4:Y:S04]  /*38b0*/  LDL.LU R226, [R1+0x2c] ;  /* 0x00002c0001e27983 */ /* 0x002f280000300800 */
[----:B------:R1:W-:Y:S01]  /*38c0*/  STL [R1+0xac], R225 ;  /* 0x0000ace101007387 */ /* 0x0003e20000100800 */
[----:B------:R-:W-:-:S03]  /*38d0*/  FADD R218, R32, R218 ;  /* 0x000000da20da7221 */ /* 0x000fc60000000000 */
[----:B-1----:R-:W2:Y:S04]  /*38e0*/  LDL.LU R225, [R1+0x28] ;  /* 0x0000280001e17983 */ /* 0x002ea80000300800 */
        /* <DEDUP_REMOVED lines=9> */
[----:B------:R1:W-:Y:S04]  /*3980*/  STL [R1+0xbc], R221 ;  /* 0x0000bcdd01007387 */ /* 0x0003e80000100800 */
        /* <DEDUP_REMOVED lines=12> */
[----:B-1----:R-:W2:Y:S01]  /*3a50*/  LDL.LU R215, [R1] ;  /* 0x0000000001d77983 */ /* 0x002ea20000300800 */
[----:B------:R-:W-:-:S01]  /*3a60*/  FADD R214, R36, R214 ;  /* 0x000000d624d67221 */ /* 0x000fc20000000000 */
[----:B------:R-:W-:Y:S01]  /*3a70*/  FADD R213, R37, R213 ;  /* 0x000000d525d57221 */ /* 0x000fe20000000000 */
[----:B------:R-:W-:-:S01]  /*3a80*/  FADD R212, R38, R212 ;  /* 0x000000d426d47221 */ /* 0x000fc20000000000 */
[----:B------:R-:W-:Y:S01]  /*3a90*/  FADD R211, R39, R211 ;  /* 0x000000d327d37221 */ /* 0x000fe20000000000 */
[----:B------:R-:W-:-:S01]  /*3aa0*/  FADD R210, R40, R210 ;  /* 0x000000d228d27221 */ /* 0x000fc20000000000 */
[----:B------:R-:W-:Y:S01]  /*3ab0*/  STL [R1+0xd8], R214 ;  /* 0x0000d8d601007387 */ /* 0x000fe20000100800 */
        /* <DEDUP_REMOVED lines=11> */
[----:B------:R1:W-:Y:S01]  /*3b70*/  STL [R1+0xe4], R211 ;  /* 0x0000e4d301007387 */ /* 0x0003e20000100800 */
[----:B------:R-:W-:-:S01]  /*3b80*/  FADD R200, R50, R200 ;  /* 0x000000c832c87221 */ /* 0x000fc20000000000 */
[----:B------:R-:W-:Y:S01]  /*3b90*/  FADD R199, R51, R199 ;  /* 0x000000c733c77221 */ /* 0x000fe20000000000 */
        /* <DEDUP_REMOVED lines=69> */
[----:B-----5:R-:W-:Y:S01]  /*3ff0*/  FADD R0, R121, R0 ;  /* 0x0000000079007221 */ /* 0x020fe20000000000 */
[----:B---3--:R-:W-:-:S01]  /*4000*/  FADD R227, R134, R227 ;  /* 0x000000e386e37221 */ /* 0x008fc20000000000 */
[----:B----4-:R-:W-:Y:S01]  /*4010*/  FADD R226, R133, R226 ;  /* 0x000000e285e27221 */ /* 0x010fe20000000000 */
[----:B--2---:R-:W-:-:S01]  /*4020*/  FADD R225, R132, R225 ;  /* 0x000000e184e17221 */ /* 0x004fc20000000000 */
        /* <DEDUP_REMOVED lines=9> */
[----:B------:R-:W-:-:S05]  /*40c0*/  FADD R215, R122, R215 ;  /* 0x000000d77ad77221 */ /* 0x000fca0000000000 */
[----:B------:R2:W-:Y:S04]  /*40d0*/  STL [R1], R215 ;  /* 0x000000d701007387 */ /* 0x0005e80000100800 */
[----:B------:R3:W-:Y:S04]  /*40e0*/  STL [R1+0x4], R216 ;  /* 0x000004d801007387 */ /* 0x0007e80000100800 */
        /* <DEDUP_REMOVED lines=8> */
[----:B-1----:R-:W4:Y:S04]  /*4170*/  LDL.LU R211, [R1+0x34] ;  /* 0x0000340001d37983 */ /* 0x002f280000300800 */
[----:B------:R1:W-:Y:S04]  /*4180*/  STL [R1+0x28], R225 ;  /* 0x000028e101007387 */ /* 0x0003e80000100800 */
[----:B------:R-:W4:Y:S04]  /*4190*/  LDL.LU R212, [R1+0x38] ;  /* 0x0000380001d47983 */ /* 0x000f280000300800 */
[----:B------:R1:W-:Y:S04]  /*41a0*/  STL [R1+0x2c], R226 ;  /* 0x00002ce201007387 */ /* 0x0003e80000100800 */
[----:B------:R-:W4:Y:S04]  /*41b0*/  LDL.LU R213, [R1+0x3c] ;  /* 0x00003c0001d57983 */ /* 0x000f280000300800 */
[----:B------:R1:W-:Y:S04]  /*41c0*/  STL [R1+0x30], R227 ;  /* 0x000030e301007387 */ /* 0x0003e80000100800 */
[----:B------:R-:W4:Y:S04]  /*41d0*/  LDL.LU R214, [R1+0x40] ;  /* 0x0000400001d67983 */ /* 0x000f280000300800 */
[----:B--2---:R-:W2:Y:S04]  /*41e0*/  LDL.LU R215, [R1+0x44] ;  /* 0x0000440001d77983 */ /* 0x004ea80000300800 */
[----:B---3--:R-:W3:Y:S04]  /*41f0*/  LDL.LU R216, [R1+0x48] ;  /* 0x0000480001d87983 */ /* 0x008ee80000300800 */
[----:B----4-:R-:W4:Y:S04]  /*4200*/  LDL.LU R217, [R1+0x4c] ;  /* 0x00004c0001d97983 */ /* 0x010f280000300800 */
[----:B0-----:R-:W4:Y:S04]  /*4210*/  LDL.LU R218, [R1+0x50] ;  /* 0x0000500001da7983 */ /* 0x001f280000300800 */
[----:B------:R-:W4:Y:S04]  /*4220*/  LDL.LU R219, [R1+0x54] ;  /* 0x0000540001db7983 */ /* 0x000f280000300800 */
[----:B------:R-:W4:Y:S04]  /*4230*/  LDL.LU R220, [R1+0x58] ;  /* 0x0000580001dc7983 */ /* 0x000f280000300800 */
[----:B------:R-:W4:Y:S04]  /*4240*/  LDL.LU R221, [R1+0x5c] ;  /* 0x00005c0001dd7983 */ /* 0x000f280000300800 */
[----:B------:R-:W4:Y:S04]  /*4250*/  LDL.LU R222, [R1+0x60] ;  /* 0x0000600001de7983 */ /* 0x000f280000300800 */
[----:B------:R-:W4:Y:S04]  /*4260*/  LDL.LU R223, [R1+0x64] ;  /* 0x0000640001df7983 */ /* 0x000f280000300800 */
[----:B------:R-:W4:Y:S04]  /*4270*/  LDL.LU R224, [R1+0x68] ;  /* 0x0000680001e07983 */ /* 0x000f280000300800 */
[----:B-1----:R-:W4:Y:S04]  /*4280*/  LDL.LU R225, [R1+0x6c] ;  /* 0x00006c0001e17983 */ /* 0x002f280000300800 */
[----:B------:R-:W4:Y:S04]  /*4290*/  LDL.LU R226, [R1+0x70] ;  /* 0x0000700001e27983 */ /* 0x000f280000300800 */
[----:B------:R-:W4:Y:S01]  /*42a0*/  LDL.LU R227, [R1+0x74] ;  /* 0x0000740001e37983 */ /* 0x000f220000300800 */
[----:B------:R-:W-:-:S05]  /*42b0*/  FADD R211, R135, R211 ;  /* 0x000000d387d37221 */ /* 0x000fca0000000000 */
[----:B------:R0:W-:Y:S01]  /*42c0*/  STL [R1+0x34], R211 ;  /* 0x000034d301007387 */ /* 0x0001e20000100800 */
[----:B------:R-:W-:-:S03]  /*42d0*/  FADD R212, R136, R212 ;  /* 0x000000d488d47221 */ /* 0x000fc60000000000 */
[----:B0-----:R1:W5:Y:S01]  /*42e0*/  LDL.LU R211, [R1+0xe4] ;  /* 0x0000e40001d37983 */ /* 0x0013620000300800 */
[----:B------:R-:W-:-:S03]  /*42f0*/  FADD R213, R137, R213 ;  /* 0x000000d589d57221 */ /* 0x000fc60000000000 */
[----:B------:R0:W-:Y:S01]  /*4300*/  STL [R1+0x38], R212 ;  /* 0x000038d401007387 */ /* 0x0001e20000100800 */
[----:B------:R-:W-:-:S01]  /*4310*/  FADD R214, R138, R214 ;  /* 0x000000d68ad67221 */ /* 0x000fc20000000000 */
[----:B--2---:R-:W-:Y:S02]  /*4320*/  FADD R215, R139, R215 ;  /* 0x000000d78bd77221 */ /* 0x004fe40000000000 */
[----:B0-----:R1:W5:Y:S01]  /*4330*/  LDL.LU R212, [R1+0xe0] ;  /* 0x0000e00001d47983 */ /* 0x0013620000300800 */
[----:B---3--:R-:W-:-:S03]  /*4340*/  FADD R216, R140, R216 ;  /* 0x000000d88cd87221 */ /* 0x008fc60000000000 */
[----:B------:R0:W-:Y:S01]  /*4350*/  STL [R1+0x3c], R213 ;  /* 0x00003cd501007387 */ /* 0x0001e20000100800 */
[----:B----4-:R-:W-:-:S03]  /*4360*/  FADD R217, R141, R217 ;  /* 0x000000d98dd97221 */ /* 0x010fc60000000000 */
[----:B0-----:R1:W5:Y:S01]  /*4370*/  LDL.LU R213, [R1+0xdc] ;  /* 0x0000dc0001d57983 */ /* 0x0013620000300800 */
[----:B------:R-:W-:-:S03]  /*4380*/  FADD R218, R142, R218 ;  /* 0x000000da8eda7221 */ /* 0x000fc60000000000 */
[----:B------:R0:W-:Y:S01]  /*4390*/  STL [R1+0x40], R214 ;  /* 0x000040d601007387 */ /* 0x0001e20000100800 */
[----:B------:R-:W-:-:S01]  /*43a0*/  FADD R219, R143, R219 ;  /* 0x000000db8fdb7221 */ /* 0x000fc20000000000 */
[----:B------:R-:W-:Y:S02]  /*43b0*/  FADD R220, R144, R220 ;  /* 0x000000dc90dc7221 */ /* 0x000fe40000000000 */
[----:B0-----:R1:W5:Y:S04]  /*43c0*/  LDL.LU R214, [R1+0xd8] ;  /* 0x0000d80001d67983 */ /* 0x0013680000300800 */
[----:B------:R0:W-:Y:S01]  /*43d0*/  STL [R1+0x44], R215 ;  /* 0x000044d701007387 */ /* 0x0001e20000100800 */
[----:B------:R-:W-:-:S01]  /*43e0*/  FADD R221, R145, R221 ;  /* 0x000000dd91dd7221 */ /* 0x000fc20000000000 */
[----:B------:R-:W-:-:S02]  /*43f0*/  FADD R222, R146, R222 ;  /* 0x000000de92de7221 */ /* 0x000fc40000000000 */
[----:B0-----:R1:W5:Y:S04]  /*4400*/  LDL.LU R215, [R1+0xd4] ;  /* 0x0000d40001d77983 */ /* 0x0013680000300800 */
[----:B------:R0:W-:Y:S01]  /*4410*/  STL [R1+0x48], R216 ;  /* 0x000048d801007387 */ /* 0x0001e20000100800 */
[----:B------:R-:W-:-:S03]  /*4420*/  FADD R223, R147, R223 ;  /* 0x000000df93df7221 */ /* 0x000fc60000000000 */
        /* <DEDUP_REMOVED lines=13> */
[----:B------:R0:W-:Y:S04]  /*4500*/  STL [R1+0x5c], R221 ;  /* 0x00005cdd01007387 */ /* 0x0001e80000100800 */
        /* <DEDUP_REMOVED lines=12> */
[----:B0-----:R1:W5:Y:S01]  /*45d0*/  LDL.LU R227, [R1+0xa4] ;  /* 0x0000a40001e37983 */ /* 0x0013620000300800 */
[----:B------:R-:W-:-:S05]  /*45e0*/  UMOV UR6, URZ ;  /* 0x0000003f00067c82 */ /* 0x000fca0008000000 */
.L_x_32:
[----:B------:R-:W-:Y:S05]  /*45f0*/  @!P1 BRA `(.L_x_33) ;  /* 0x0000000000049947 */ /* 0x000fea0003800000 */
[----:B------:R-:W-:Y:S01]  /*4600*/  BPT.TRAP 0x1 ;  /* 0x000000040000795c */ /* 0x000fe20000300000 */
.L_x_33:
[----:B------:R3:W-:Y:S04]  /*4610*/  STL [R1+0xa8], R2 ;  /* 0x0000a80201007387 */ /* 0x0007e80000100800 */
[----:B---3--:R-:W3:Y:S04]  /*4620*/  LDL R2, [R1+0x78] ;  /* 0x0000780001027983 */ /* 0x008ee80000100800 */
[----:B-----5:R4:W-:Y:S04]  /*4630*/  STL [R1+0xa4], R0 ;  /* 0x0000a40001007387 */ /* 0x0209e80000100800 */
[----:B----4-:R-:W4:Y:S01]  /*4640*/  LDL R0, [R1+0x80] ;  /* 0x0000800001007983 */ /* 0x010f220000100800 */
[----:B0-----:R-:W-:Y:S01]  /*4650*/  IMAD.U32 R229, RZ, RZ, UR24 ;  /* 0x00000018ffe57e24 */ /* 0x001fe2000f8e00ff */
[----:B---3--:R-:W-:-:S02]  /*4660*/  ISETP.NE.AND P0, PT, R2, RZ, PT ;  /* 0x000000ff0200720c */ /* 0x008fc40003f05270 */
[----:B------:R0:W5:Y:S11]  /*4670*/  LDL.LU R2, [R1+0xa8] ;  /* 0x0000a80001027983 */ /* 0x0001760000300800 */
[----:B------:R-:W-:-:S05]  /*4680*/  @P0 LEA R229, R229, UR12, 0x3 ;  /* 0x0000000ce5e50c11 */ /* 0x000fca000f8e18ff */
[----:B------:R-:W-:-:S05]  /*4690*/  @P0 VIADD R229, R229, 0xb0 ;  /* 0x000000b0e5e50836 */ /* 0x000fca0000000000 */
[----:B----4-:R-:W-:Y:S02]  /*46a0*/  @P0 PRMT R229, R0, 0x654, R229 ;  /* 0x0000065400e50816 */ /* 0x010fe400000000e5 */
[----:B------:R0:W5:Y:S01]  /*46b0*/  LDL.LU R0, [R1+0xa4] ;  /* 0x0000a40001007983 */ /* 0x0001620000300800 */
[----:B------:R-:W-:Y:S01]  /*46c0*/  UISETP.GT.U32.AND UP0, UPT, UR13, 0x1, UPT ;  /* 0x000000010d00788c */ /* 0x000fe2000bf04070 */
[----:B------:R0:W-:Y:S05]  /*46d0*/  @P0 SYNCS.ARRIVE.TRANS64.RED.A1T0 RZ, [R229+URZ], RZ ;  /* 0x000000ffe5ff09a7 */ /* 0x0001ea000810043f */
[----:B------:R-:W-:-:S13]  /*46e0*/  PLOP3.LUT P0, PT, PT, PT, UP0, 0x80, 0x0 ;  /* 0x000000000000781c */ /* 0x000fda0003f0f008 */
[----:B0-----:R-:W-:Y:S05]  /*46f0*/  @P0 BRA `(.L_x_34) ;  /* 0x0000000000040947 */ /* 0x001fea0003800000 */
[----:B------:R-:W-:Y:S01]  /*4700*/  BPT.TRAP 0x1 ;  /* 0x000000040000795c */ /* 0x000fe20000300000 */
.L_x_34:
[----:B------:R-:W-:Y:S01]  /*4710*/  UIADD3 UR19, UR19, 0x1, URZ ;  /* 0x0000000113137890 */ /* 0x000fe2000fffe03f */
[C---:B------:R-:W-:Y:S01]  /*4720*/  ISETP.GT.AND P0, PT, R228.reuse, 0x1, PT ;  /* 0x00000001e400780c */ /* 0x040fe20003f04270 */
[----:B------:R-:W-:Y:S01]  /*4730*/  UIADD3 UR24, UR24, 0x1, URZ ;  /* 0x0000000118187890 */ /* 0x000fe2000fffe03f */
[----:B------:R-:W-:Y:S01]  /*4740*/  VIADD R228, R228, 0xffffffff ;  /* 0xffffffffe4e47836 */ /* 0x000fe20000000000 */
[----:B------:R-:W-:Y:S02]  /*4750*/  UISETP.NE.AND UP0, UPT, UR19, 0x16, UPT ;  /* 0x000000161300788c */ /* 0x000fe4000bf05270 */
[----:B------:R-:W-:Y:S02]  /*4760*/  UISETP.NE.AND UP1, UPT, UR24, 0x16, UPT ;  /* 0x000000161800788c */ /* 0x000fe4000bf25270 */
[----:B------:R-:W-:Y:S02]  /*4770*/  USEL UR8, URZ, 0x1, UP0 ;  /* 0x000000013f087887 */ /* 0x000fe40008000000 */
[----:B------:R-:W-:-:S02]  /*4780*/  USEL UR19, UR19, URZ, UP0 ;  /* 0x0000003f13137287 */ /* 0x000fc40008000000 */
[----:B------:R-:W-:Y:S02]  /*4790*/  USEL UR24, UR24, URZ, UP1 ;  /* 0x0000003f18187287 */ /* 0x000fe40008800000 */
[----:B------:R-:W-:Y:S01]  /*47a0*/  LOP3.LUT R227, R227, UR8, RZ, 0x3c, !PT ;  /* 0x00000008e3e37c12 */ /* 0x000fe2000f8e3cff */
[----:B------:R-:W-:Y:S01]  /*47b0*/  UMOV UR8, 0x1 ;  /* 0x0000000100087882 */ /* 0x000fe20000000000 */
[----:B------:R-:W-:Y:S08]  /*47c0*/  @P0 BRA `(.L_x_35) ;  /* 0xffffffec007c0947 */ /* 0x000ff0000383ffff */
.L_x_27:
[----:B------:R-:W-:-:S04]  /*47d0*/  UISETP.NE.AND UP0, UPT, UR6, URZ, UPT ;  /* 0x0000003f0600728c */ /* 0x000fc8000bf05270 */
[----:B------:R-:W-:-:S06]  /*47e0*/  USEL UR6, URZ, 0x1, !UP0 ;  /* 0x000000013f067887 */ /* 0x000fcc000c000000 */
[----:B------:R-:W-:-:S13]  /*47f0*/  ISETP.NE.AND P0, PT, RZ, UR6, PT ;  /* 0x00000006ff007c0c */ /* 0x000fda000bf05270 */
[----:B------:R-:W-:Y:S05]  /*4800*/  @!P0 BRA `(.L_x_36) ;  /* 0x0000000c00dc8947 */ /* 0x000fea0003800000 */
[----:B------:R-:W3:Y:S04]  /*4810*/  LDL.LU R227, [R1+0x74] ;  /* 0x0000740001e37983 */ /* 0x000ee80000300800 */
[----:B---3--:R0:W-:Y:S04]  /*4820*/  STL [R1+0xa4], R227 ;  /* 0x0000a4e301007387 */ /* 0x0081e80000100800 */
[----:B0-----:R-:W3:Y:S04]  /*4830*/  LDL.LU R227, [R1+0x70] ;  /* 0x0000700001e37983 */ /* 0x001ee80000300800 */
        /* <DEDUP_REMOVED lines=55> */
[----:B0-----:R-:W3:Y:S01]  /*4bb0*/  LDL.LU R227, [R1] ;  /* 0x0000000001e37983 */ /* 0x001ee20000300800 */
[----:B------:R-:W-:-:S02]  /*4bc0*/  WARPGROUP.DEPBAR.LE gsb0, 0x0 ;  /* 0x00008000000079c5 */ /* 0x000fc40000010000 */
[----:B------:R-:W-:Y:S01]  /*4bd0*/  FADD R226, R24, R226 ;  /* 0x000000e218e27221 */ /* 0x000fe20000000000 */
        /* <DEDUP_REMOVED lines=95> */
[----:B-----5:R-:W-:Y:S01]  /*51d0*/  FADD R2, R120, R2 ;  /* 0x0000000278027221 */ /* 0x020fe20000000000 */
[----:B------:R-:W-:Y:S01]  /*51e0*/  FADD R0, R121, R0 ;  /* 0x0000000079007221 */ /* 0x000fe20000000000 */
[----:B---3--:R-:W-:-:S05]  /*51f0*/  FADD R227, R122, R227 ;  /* 0x000000e37ae37221 */ /* 0x008fca0000000000 */
[----:B------:R0:W-:Y:S04]  /*5200*/  STL [R1], R227 ;  /* 0x000000e301007387 */ /* 0x0001e80000100800 */
[----:B0-----:R-:W3:Y:S02]  /*5210*/  LDL.LU R227, [R1+0x114] ;  /* 0x0001140001e37983 */ /* 0x001ee40000300800 */
[----:B---3--:R-:W-:-:S05]  /*5220*/  FADD R227, R123, R227 ;  /* 0x000000e37be37221 */ /* 0x008fca0000000000 */
[----:B------:R0:W-:Y:S04]  /*5230*/  STL [R1+0x4], R227 ;  /* 0x000004e301007387 */ /* 0x0001e80000100800 */
        /* <DEDUP_REMOVED lines=83> */
[----:B------:R0:W-:Y:S02]  /*5770*/  STL [R1+0x74], R227 ;  /* 0x000074e301007387 */ /* 0x0001e40000100800 */
.L_x_36:
[----:B0-----:R-:W-:-:S04]  /*5780*/  IMAD.U32 R227, RZ, RZ, UR31 ;  /* 0x0000001fffe37e24 */ /* 0x001fc8000f8e00ff */
[----:B------:R0:W-:Y:S01]  /*5790*/  SYNCS.ARRIVE.TRANS64.A1T0 RZ, [R227+UR29], RZ ;  /* 0x000000ffe3ff79a7 */ /* 0x0001e2000810001d */
[----:B------:R-:W-:Y:S02]  /*57a0*/  WARPGROUP.DEPBAR.LE gsb0, 0x0 ;  /* 0x00008000000079c5 */ /* 0x000fe40000010000 */
[----:B------:R-:W3:Y:S02]  /*57b0*/  LDC R24, c[0x0][0x28c] ;  /* 0x0000a300ff187b82 */ /* 0x000ee40000000800 */
[----:B---3--:R-:W-:-:S13]  /*57c0*/  ISETP.GE.AND P0, PT, R24, 0x1, PT ;  /* 0x000000011800780c */ /* 0x008fda0003f06270 */
[----:B0-----:R-:W-:Y:S05]  /*57d0*/  @!P0 BRA `(.L_x_37) ;  /* 0x0000000000608947 */ /* 0x001fea0003800000 */
[----:B------:R-:W-:-:S06]  /*57e0*/  UISETP.NE.AND UP0, UPT, UR27, 0x3, UPT ;  /* 0x000000031b00788c */ /* 0x000fcc000bf05270 */
[----:B------:R-:W-:-:S13]  /*57f0*/  PLOP3.LUT P0, PT, PT, PT, UP0, 0x80, 0x0 ;  /* 0x000000000000781c */ /* 0x000fda0003f0f008 */
[----:B------:R-:W-:Y:S05]  /*5800*/  @!P0 BRA `(.L_x_38) ;  /* 0x0000000000048947 */ /* 0x000fea0003800000 */
[----:B------:R-:W-:Y:S01]  /*5810*/  BPT.TRAP 0x1 ;  /* 0x000000040000795c */ /* 0x000fe20000300000 */
.L_x_38:
[----:B-----5:R0:W-:Y:S04]  /*5820*/  STL [R1+0xa4], R0 ;  /* 0x0000a40001007387 */ /* 0x0201e80000100800 */
[----:B------:R-:W3:Y:S04]  /*5830*/  LDL R227, [R1+0x80] ;  /* 0x0000800001e37983 */ /* 0x000ee80000100800 */
[----:B0-----:R-:W4:Y:S02]  /*5840*/  LDL R0, [R1+0x78] ;  /* 0x0000780001007983 */ /* 0x001f240000100800 */
[----:B----4-:R-:W-:-:S02]  /*5850*/  ISETP.NE.AND P0, PT, R0, RZ, PT ;  /* 0x000000ff0000720c */ /* 0x010fc40003f05270 */
[----:B------:R0:W5:Y:S11]  /*5860*/  LDL.LU R0, [R1+0xa4] ;  /* 0x0000a40001007983 */ /* 0x0001760000300800 */
[----:B------:R-:W-:-:S05]  /*5870*/  VOTEU.ANY UP0, P0 ;  /* 0x00000000003f7886 */ /* 0x000fca0000000100 */
[----:B------:R-:W-:-:S06]  /*5880*/  @UP0 UIADD3 UR6, UR16, UR5, URZ ;  /* 0x0000000510060290 */ /* 0x000fcc000fffe03f */
[----:B------:R-:W-:-:S04]  /*5890*/  IMAD.U32 R24, RZ, RZ, UR6 ;  /* 0x00000006ff187e24 */ /* 0x000fc8000f8e00ff */
[----:B------:R-:W-:-:S04]  /*58a0*/  @P0 IMAD.WIDE.U32 R24, R24, -0x45d1745d, RZ ;  /* 0xba2e8ba318180825 */ /* 0x000fc800078e00ff */
[----:B------:R-:W-:Y:S01]  /*58b0*/  IMAD.U32 R27, RZ, RZ, UR6 ;  /* 0x00000006ff1b7e24 */ /* 0x000fe2000f8e00ff */
[----:B------:R-:W-:-:S05]  /*58c0*/  @P0 SHF.R.U32.HI R24, RZ, 0x4, R25 ;  /* 0x00000004ff180819 */ /* 0x000fca0000011619 */
[----:B------:R-:W-:-:S05]  /*58d0*/  @P0 IMAD R24, R24, -0x16, R27 ;  /* 0xffffffea18180824 */ /* 0x000fca00078e021b */
[----:B------:R-:W-:Y:S01]  /*58e0*/  @P0 LEA R24, R24, UR12, 0x3 ;  /* 0x0000000c18180c11 */ /* 0x000fe2000f8e18ff */
[----:B------:R-:W-:-:S04]  /*58f0*/  UISETP.GT.U32.AND UP0, UPT, UR13, 0x1, UPT ;  /* 0x000000010d00788c */ /* 0x000fc8000bf04070 */
[----:B------:R-:W-:-:S05]  /*5900*/  @P0 VIADD R24, R24, 0xb0 ;  /* 0x000000b018180836 */ /* 0x000fca0000000000 */
[----:B---3--:R-:W-:-:S04]  /*5910*/  @P0 PRMT R24, R227, 0x654, R24 ;  /* 0x00000654e3180816 */ /* 0x008fc80000000018 */
[----:B------:R0:W-:Y:S01]  /*5920*/  @P0 SYNCS.ARRIVE.TRANS64.RED.A1T0 RZ, [R24+URZ], RZ ;  /* 0x000000ff18ff09a7 */ /* 0x0001e2000810043f */
[----:B------:R-:W-:-:S13]  /*5930*/  PLOP3.LUT P0, PT, PT, PT, UP0, 0x80, 0x0 ;  /* 0x000000000000781c */ /* 0x000fda0003f0f008 */
[----:B0-----:R-:W-:Y:S05]  /*5940*/  @P0 BRA `(.L_x_37) ;  /* 0x0000000000040947 */ /* 0x001fea0003800000 */
[----:B------:R-:W-:Y:S01]  /*5950*/  BPT.TRAP 0x1 ;  /* 0x000000040000795c */ /* 0x000fe20000300000 */
.L_x_37:
[----:B------:R-:W0:Y:S01]  /*5960*/  S2R R25, SR_TID.X ;  /* 0x0000000000197919 */ /* 0x000e220000002100 */
[----:B------:R-:W-:Y:S01]  /*5970*/  IMAD.U32 R24, RZ, RZ, UR30 ;  /* 0x0000001eff187e24 */ /* 0x000fe2000f8e00ff */
[----:B------:R-:W-:Y:S01]  /*5980*/  UIADD3 UR5, UR28, UR5, URZ ;  /* 0x000000051c057290 */ /* 0x000fe2000fffe03f */
[----:B------:R-:W3:Y:S01]  /*5990*/  LDC R35, c[0x0][0x288] ;  /* 0x0000a200ff237b82 */ /* 0x000ee20000000800 */
[----:B------:R-:W-:Y:S02]  /*59a0*/  UISETP.GE.U32.AND UP1, UPT, UR28, 0x16, UPT ;  /* 0x000000161c00788c */ /* 0x000fe4000bf26070 */
[----:B------:R-:W-:Y:S01]  /*59b0*/  SHF.L.U32 R24, R24, 0x1f, RZ ;  /* 0x0000001f18187819 */ /* 0x000fe200000006ff */
[----:B------:R-:W-:Y:S02]  /*59c0*/  UISETP.GT.U32.AND UP0, UPT, UR5, 0x15, UPT ;  /* 0x000000150500788c */ /* 0x000fe4000bf04070 */
[----:B------:R-:W-:Y:S01]  /*59d0*/  UIMAD.WIDE.U32 UR6, UR5, -0x45d1745d, URZ ;  /* 0xba2e8ba3050678a5 */ /* 0x000fe2000f8e003f */
[----:B------:R-:W4:Y:S01]  /*59e0*/  SYNCS.PHASECHK.TRANS64.TRYWAIT P0, [UR17+0x8], R24 ;  /* 0x00000818ff0075a7 */ /* 0x000f220008000151 */
[----:B------:R-:W-:-:S02]  /*59f0*/  UISETP.LT.U32.AND UP0, UPT, UR28, 0x16, UP0 ;  /* 0x000000161c00788c */ /* 0x000fc40008701070 */
[----:B------:R-:W-:Y:S02]  /*5a00*/  USHF.R.U32.HI UR6, URZ, 0x4, UR7 ;  /* 0x000000043f067899 */ /* 0x000fe40008011607 */
[----:B------:R-:W-:Y:S02]  /*5a10*/  USEL UR8, URZ, 0x1, !UP0 ;  /* 0x000000013f087887 */ /* 0x000fe4000c000000 */
[----:B------:R-:W-:Y:S02]  /*5a20*/  UIMAD UR5, UR6, -0x16, UR5 ;  /* 0xffffffea060578a4 */ /* 0x000fe4000f8e0205 */
[----:B------:R-:W-:-:S04]  /*5a30*/  ULOP3.LUT UR4, UR4, UR8, URZ, 0x3c, !UPT ;  /* 0x0000000804047292 */ /* 0x000fc8000f8e3c3f */
[----:B------:R-:W-:Y:S01]  /*5a40*/  @UP1 ULOP3.LUT UR4, UR4, 0x1, UR6, 0x78, !UPT ;  /* 0x0000000104041892 */ /* 0x000fe2000f8e7806 */
[----:B0-----:R-:W-:-:S04]  /*5a50*/  SHF.R.S32.HI R26, RZ, 0x1f, R25 ;  /* 0x0000001fff1a7819 */ /* 0x001fc80000011419 */
[----:B------:R-:W-:-:S04]  /*5a60*/  LEA.HI R26, R26, R25, RZ, 0x7 ;  /* 0x000000191a1a7211 */ /* 0x000fc800078f38ff */
[----:B------:R-:W-:-:S05]  /*5a70*/  LOP3.LUT R26, R26, 0xffffff80, RZ, 0xc0, !PT ;  /* 0xffffff801a1a7812 */ /* 0x000fca00078ec0ff */
[----:B------:R-:W-:-:S05]  /*5a80*/  IMAD.IADD R26, R25, 0x1, -R26 ;  /* 0x00000001191a7824 */ /* 0x000fca00078e0a1a */
[----:B------:R-:W-:-:S04]  /*5a90*/  SHF.R.S32.HI R25, RZ, 0x1f, R26 ;  /* 0x0000001fff197819 */ /* 0x000fc8000001141a */
[----:B------:R-:W-:-:S04]  /*5aa0*/  LEA.HI R25, R25, R26, RZ, 0x2 ;  /* 0x0000001a19197211 */ /* 0x000fc800078f10ff */
[----:B------:R-:W-:-:S05]  /*5ab0*/  LOP3.LUT R25, R25, 0xfffffffc, RZ, 0xc0, !PT ;  /* 0xfffffffc19197812 */ /* 0x000fca00078ec0ff */
[----:B------:R-:W-:-:S04]  /*5ac0*/  IMAD.IADD R40, R26, 0x1, -R25 ;  /* 0x000000011a287824 */ /* 0x000fc800078e0a19 */
[----:B------:R-:W-:Y:S01]  /*5ad0*/  IMAD.SHL.U32 R32, R40, 0x2, RZ ;  /* 0x0000000228207824 */ /* 0x000fe200078e00ff */
[----:B---34-:R-:W-:Y:S06]  /*5ae0*/  @!P0 BRA `(.L_x_39) ;  /* 0x000000b400188947 */ /* 0x018fec0003800000 */
.L_x_343:
[----:B-----5:R3:W-:Y:S01]  /*5af0*/  STL [R1+0xa8], R2 ;  /* 0x0000a80201007387 */ /* 0x0207e20000100800 */
[----:B------:R-:W-:Y:S01]  /*5b00*/  ULDC UR8, c[0x0][0x284] ;  /* 0x0000a10000087ab9 */ /* 0x000fe20000000800 */
[----:B------:R-:W-:Y:S01]  /*5b10*/  SHF.R.S32.HI R33, RZ, 0x1f, R32 ;  /* 0x0000001fff217819 */ /* 0x000fe20000011420 */
[----:B------:R-:W-:Y:S01]  /*5b20*/  ULDC.64 UR6, c[0x0][0x5d0] ;  /* 0x0001740000067ab9 */ /* 0x000fe20000000a00 */
[----:B---3--:R-:W3:Y:S04]  /*5b30*/  LDL.LU R2, [R1+0x90] ;  /* 0x0000900001027983 */ /* 0x008ee80000300800 */
[----:B------:R4:W-:Y:S04]  /*5b40*/  STL [R1+0xa4], R0 ;  /* 0x0000a40001007387 */ /* 0x0009e80000100800 */
[----:B------:R-:W2:Y:S04]  /*5b50*/  LDL R227, [R1+0x7c] ;  /* 0x00007c0001e37983 */ /* 0x000ea80000100800 */
[----:B----4-:R-:W4:Y:S01]  /*5b60*/  LDL R0, [R1+0x8c] ;  /* 0x00008c0001007983 */ /* 0x010f220000100800 */
[----:B---3--:R-:W-:-:S03]  /*5b70*/  IMAD.SHL.U32 R37, R2, 0x100, RZ ;  /* 0x0000010002257824 */ /* 0x008fc600078e00ff */
[----:B------:R3:W5:Y:S01]  /*5b80*/  LDL.LU R2, [R1+0xa8] ;  /* 0x0000a80001027983 */ /* 0x0007620000300800 */
[----:B----4-:R-:W-:-:S03]  /*5b90*/  IMAD.SHL.U32 R34, R0, 0x40, RZ ;  /* 0x0000004000227824 */ /* 0x010fc600078e00ff */
[----:B------:R3:W5:Y:S02]  /*5ba0*/  LDL.LU R0, [R1+0xa4] ;  /* 0x0000a40001007983 */ /* 0x0007640000300800 */
[----:B------:R-:W-:Y:S02]  /*5bb0*/  ISETP.GE.AND P0, PT, R34, UR8, PT ;  /* 0x0000000822007c0c */ /* 0x000fe4000bf06270 */
[----:B--2---:R-:W-:Y:S02]  /*5bc0*/  SHF.R.S32.HI R38, RZ, 0x1f, R227 ;  /* 0x0000001fff267819 */ /* 0x004fe400000114e3 */
[----:B------:R-:W-:Y:S01]  /*5bd0*/  ISETP.GE.OR P0, PT, R37, R35, P0 ;  /* 0x000000232500720c */ /* 0x000fe20000706670 */
[----:B0-----:R-:W-:-:S04]  /*5be0*/  IMAD.WIDE.U32 R24, R227, UR6, R32 ;  /* 0x00000006e3187c25 */ /* 0x001fc8000f8e0020 */
[----:B------:R-:W-:Y:S01]  /*5bf0*/  IMAD R26, R38, UR6, RZ ;  /* 0x00000006261a7c24 */ /* 0x000fe2000f8e02ff */
[----:B------:R-:W-:Y:S02]  /*5c00*/  SHF.R.S32.HI R36, RZ, 0x1f, R37 ;  /* 0x0000001fff247819 */ /* 0x000fe40000011425 */
[----:B------:R-:W-:Y:S01]  /*5c10*/  IADD3 R24, P1, R37, R24, RZ ;  /* 0x0000001825187210 */ /* 0x000fe20007f3e0ff */
[----:B------:R-:W-:-:S05]  /*5c20*/  IMAD R27, R227, UR7, R26 ;  /* 0x00000007e31b7c24 */ /* 0x000fca000f8e021a */
[----:B------:R-:W-:Y:S01]  /*5c30*/  IADD3.X R25, R36, R25, R27, P1, !PT ;  /* 0x0000001924197210 */ /* 0x000fe20000ffe41b */
[----:B---3--:R-:W-:Y:S06]  /*5c40*/  @P0 BRA `(.L_x_40) ;  /* 0x0000008c00cc0947 */ /* 0x008fec0003800000 */
[----:B------:R0:W-:Y:S01]  /*5c50*/  STL.64 [R1+0xb0], R4 ;  /* 0x0000b00401007387 */ /* 0x0001e20000100a00 */
[----:B------:R-:W2:Y:S01]  /*5c60*/  LDC.64 R28, c[0x0][0x5c8] ;  /* 0x00017200ff1c7b82 */ /* 0x000ea20000000a00 */
[----:B------:R-:W-:Y:S02]  /*5c70*/  ULDC.64 UR6, c[0x0][0x5c0] ;  /* 0x0001700000067ab9 */ /* 0x000fe40000000a00 */
[----:B0-----:R-:W3:Y:S04]  /*5c80*/  LDL.64 R4, [R1+0x98] ;  /* 0x0000980001047983 */ /* 0x001ee80000100a00 */
[----:B-----5:R0:W-:Y:S04]  /*5c90*/  STL [R1+0xa8], R2 ;  /* 0x0000a80201007387 */ /* 0x0201e80000100800 */
[----:B0-----:R-:W3:Y:S04]  /*5ca0*/  LDL.LU R2, [R1+0x8c] ;  /* 0x00008c0001027983 */ /* 0x001ee80000300800 */
[----:B------:R0:W-:Y:S04]  /*5cb0*/  STL [R1+0xa4], R0 ;  /* 0x0000a40001007387 */ /* 0x0001e80000100800 */
[----:B0-----:R-:W4:Y:S01]  /*5cc0*/  LDL R0, [R1+0x94] ;  /* 0x0000940001007983 */ /* 0x001f220000100800 */
[----:B---3--:R-:W-:-:S03]  /*5cd0*/  IMAD.WIDE R30, R2, 0x40, R4 ;  /* 0x00000040021e7825 */ /* 0x008fc600078e0204 */
[----:B------:R0:W5:Y:S04]  /*5ce0*/  LDL.LU.64 R4, [R1+0xb0] ;  /* 0x0000b00001047983 */ /* 0x0001680000300a00 */
[----:B------:R0:W5:Y:S01]  /*5cf0*/  LDL.LU R2, [R1+0xa8] ;  /* 0x0000a80001027983 */ /* 0x0001620000300800 */
[-C--:B--2---:R-:W-:Y:S02]  /*5d00*/  IMAD R26, R31, R28.reuse, RZ ;  /* 0x0000001c1f1a7224 */ /* 0x084fe400078e02ff */
[----:B------:R-:W-:-:S04]  /*5d10*/  IMAD.WIDE.U32 R24, R30, R28, R24 ;  /* 0x0000001c1e187225 */ /* 0x000fc800078e0018 */
[----:B------:R-:W-:Y:S01]  /*5d20*/  IMAD R27, R30, R29, R26 ;  /* 0x0000001d1e1b7224 */ /* 0x000fe200078e021a */
[----:B------:R-:W-:Y:S01]  /*5d30*/  LEA R26, P0, R28, R24, 0x3 ;  /* 0x000000181c1a7211 */ /* 0x000fe200078018ff */
[----:B----4-:R-:W-:Y:S01]  /*5d40*/  IMAD.IADD R39, R0, 0x1, -R34 ;  /* 0x0000000100277824 */ /* 0x010fe200078e0a22 */
[----:B------:R-:W-:Y:S01]  /*5d50*/  IADD3 R24, P1, R24, UR6, RZ ;  /* 0x0000000618187c10 */ /* 0x000fe2000ff3e0ff */
[----:B------:R0:W5:Y:S01]  /*5d60*/  LDL.LU R0, [R1+0xa4] ;  /* 0x0000a40001007983 */ /* 0x0001620000300800 */
[----:B------:R-:W-:Y:S01]  /*5d70*/  IMAD.IADD R27, R25, 0x1, R27 ;  /* 0x00000001191b7824 */ /* 0x000fe200078e021b */
[----:B------:R-:W-:-:S04]  /*5d80*/  IADD3 R26, P3, R26, UR6, RZ ;  /* 0x000000061a1a7c10 */ /* 0x000fc8000ff7e0ff */
[----:B------:R-:W-:Y:S01]  /*5d90*/  LEA.HI.X R29, R28, R27, R29, 0x3, P0 ;  /* 0x0000001b1c1d7211 */ /* 0x000fe200000f1c1d */
[----:B------:R-:W-:Y:S01]  /*5da0*/  IMAD R28, R40, -0x2, R35 ;  /* 0xfffffffe281c7824 */ /* 0x000fe200078e0223 */
[----:B------:R-:W-:Y:S01]  /*5db0*/  FSETP.NEU.AND P0, PT, RZ, UR26, PT ;  /* 0x0000001aff007c0b */ /* 0x000fe2000bf0d000 */
[----:B------:R-:W-:Y:S01]  /*5dc0*/  BSSY B0, `(.L_x_40) ;  /* 0x00008db000007945 */ /* 0x000fe20003800000 */
[----:B------:R-:W-:Y:S02]  /*5dd0*/  IADD3.X R25, R27, UR7, RZ, P1, !PT ;  /* 0x000000071b197c10 */ /* 0x000fe40008ffe4ff */
[----:B------:R-:W-:Y:S01]  /*5de0*/  IADD3.X R27, R29, UR7, RZ, P3, !PT ;  /* 0x000000071d1b7c10 */ /* 0x000fe20009ffe4ff */
[----:B------:R-:W-:-:S08]  /*5df0*/  IMAD.IADD R34, R28, 0x1, -R37 ;  /* 0x000000011c227824 */ /* 0x000fd000078e0a25 */
[----:B0-----:R-:W-:Y:S05]  /*5e00*/  @!P0 BRA `(.L_x_41) ;  /* 0x0000006800d88947 */ /* 0x001fea0003800000 */
[----:B------:R-:W-:Y:S01]  /*5e10*/  ULDC.64 UR6, c[0x0][0x5b8] ;  /* 0x00016e0000067ab9 */ /* 0x000fe20000000a00 */
[----:B------:R-:W-:Y:S01]  /*5e20*/  ULDC.64 UR8, c[0x0][0x5a8] ;  /* 0x00016a0000087ab9 */ /* 0x000fe20000000a00 */
[----:B------:R-:W-:Y:S01]  /*5e30*/  IMAD.WIDE.U32 R32, R227, UR6, R32 ;  /* 0x00000006e3207c25 */ /* 0x000fe2000f8e0020 */
[----:B------:R-:W-:Y:S03]  /*5e40*/  BSSY B1, `(.L_x_42) ;  /* 0x0000010000017945 */ /* 0x000fe60003800000 */
[----:B------:R-:W-:Y:S01]  /*5e50*/  IMAD R28, R38, UR6, RZ ;  /* 0x00000006261c7c24 */ /* 0x000fe2000f8e02ff */
[----:B------:R-:W-:-:S03]  /*5e60*/  IADD3 R32, P0, R37, R32, RZ ;  /* 0x0000002025207210 */ /* 0x000fc60007f1e0ff */
[----:B------:R-:W-:Y:S01]  /*5e70*/  IMAD R29, R227, UR7, R28 ;  /* 0x00000007e31d7c24 */ /* 0x000fe2000f8e021c */
[----:B------:R-:W-:Y:S02]  /*5e80*/  ULDC.64 UR6, c[0x0][0x5b0] ;  /* 0x00016c0000067ab9 */ /* 0x000fe40000000a00 */
[----:B------:R-:W-:Y:S02]  /*5e90*/  IMAD R35, R31, UR6, RZ ;  /* 0x000000061f237c24 */ /* 0x000fe4000f8e02ff */
[----:B------:R-:W-:Y:S02]  /*5ea0*/  IADD3.X R33, R36, R33, R29, P0, !PT ;  /* 0x0000002124217210 */ /* 0x000fe400007fe41d */
[----:B------:R-:W-:Y:S01]  /*5eb0*/  ISETP.GE.AND P0, PT, R39, 0x1, PT ;  /* 0x000000012700780c */ /* 0x000fe20003f06270 */
[C---:B------:R-:W-:Y:S02]  /*5ec0*/  IMAD R35, R30.reuse, UR7, R35 ;  /* 0x000000071e237c24 */ /* 0x040fe4000f8e0223 */
[----:B------:R-:W-:Y:S01]  /*5ed0*/  IMAD.WIDE.U32 R28, R30, UR6, R32 ;  /* 0x000000061e1c7c25 */ /* 0x000fe2000f8e0020 */
[----:B------:R-:W-:-:S02]  /*5ee0*/  ISETP.LT.OR P4, PT, R34, 0x1, !P0 ;  /* 0x000000012200780c */ /* 0x000fc40004781670 */
[----:B------:R-:W-:-:S04]  /*5ef0*/  IADD3 R28, P1, R28, UR8, RZ ;  /* 0x000000081c1c7c10 */ /* 0x000fc8000ff3e0ff */
[--C-:B------:R-:W-:Y:S02]  /*5f00*/  IADD3.X R29, R29, UR9, R35.reuse, P1, !PT ;  /* 0x000000091d1d7c10 */ /* 0x100fe40008ffe423 */
[----:B------:R-:W-:-:S05]  /*5f10*/  PRMT R35, RZ, 0x7610, R35 ;  /* 0x00007610ff237816 */ /* 0x000fca0000000023 */
[----:B------:R-:W-:Y:S05]  /*5f20*/  @P4 BRA `(.L_x_43) ;  /* 0x0000000000044947 */ /* 0x000fea0003800000 */
[----:B------:R0:W5:Y:S02]  /*5f30*/  LDG.E.U8 R35, desc[UR22][R28.64] ;  /* 0x000000161c237981 */ /* 0x000164000c1e1100 */
.L_x_43:
[----:B------:R-:W-:Y:S05]  /*5f40*/  BSYNC B1 ;  /* 0x0000000000017941 */ /* 0x000fea0003800000 */
.L_x_42:
[----:B-----5:R-:W-:Y:S01]  /*5f50*/  LOP3.LUT R35, R35, 0xff, RZ, 0xc0, !PT ;  /* 0x000000ff23237812 */ /* 0x020fe200078ec0ff */
[----:B------:R-:W-:Y:S01]  /*5f60*/  BSSY B1, `(.L_x_44) ;  /* 0x000000b000017945 */ /* 0x000fe20003800000 */
[----:B------:R-:W-:Y:S02]  /*5f70*/  ISETP.LT.OR P3, PT, R34, 0x2, !P0 ;  /* 0x000000022200780c */ /* 0x000fe40004761670 */
[----:B------:R-:W-:-:S05]  /*5f80*/  F2FP.F16.E5M2.UNPACK_B R35, R35 ;  /* 0x00000023ff23723e */ /* 0x000fca00020004ff */
[----:B------:R-:W-:-:S05]  /*5f90*/  HADD2.F32 R35, -RZ, R35.H0_H0 ;  /* 0x20000023ff237230 */ /* 0x000fca0000004100 */
[----:B------:R-:W-:-:S04]  /*5fa0*/  FMUL R35, R35, UR26 ;  /* 0x0000001a23237c20 */ /* 0x000fc80008400000 */
[----:B------:R-:W-:-:S05]  /*5fb0*/  FFMA R35, R226, UR25, R35 ;  /* 0x00000019e2237c23 */ /* 0x000fca0008000023 */
[----:B------:R-:W-:Y:S02]  /*5fc0*/  F2FP.SATFINITE.E5M2.F32.PACK_AB_MERGE_C R37, RZ, R35, RZ ;  /* 0x00000023ff25723e */ /* 0x000fe400048060ff */
[----:B------:R-:W-:-:S03]  /*5fd0*/  PRMT R35, RZ, 0x7610, R35 ;  /* 0x00007610ff237816 */ /* 0x000fc60000000023 */
[----:B------:R2:W-:Y:S01]  /*5fe0*/  @!P4 STG.E.U8 desc[UR22][R24.64], R37 ;  /* 0x000000251800c986 */ /* 0x0005e2000c101116 */
[----:B------:R-:W-:Y:S05]  /*5ff0*/  @P3 BRA `(.L_x_45) ;  /* 0x0000000000043947 */ /* 0x000fea0003800000 */
[----:B------:R3:W5:Y:S02]  /*6000*/  LDG.E.U8 R35, desc[UR22][R28.64+0x1] ;  /* 0x000001161c237981 */ /* 0x000764000c1e1100 */
.L_x_45:
[----:B------:R-:W-:Y:S05]  /*6010*/  BSYNC B1 ;  /* 0x0000000000017941 */ /* 0x000fea0003800000 */
.L_x_44:
[----:B-----5:R-:W-:Y:S01]  /*6020*/  LOP3.LUT R35, R35, 0xff, RZ, 0xc0, !PT ;  /* 0x000000ff23237812 */ /* 0x020fe200078ec0ff */
[----:B------:R-:W-:Y:S01]  /*6030*/  BSSY B1, `(.L_x_46) ;  /* 0x0000013000017945 */ /* 0x000fe20003800000 */
[----:B--2---:R-:W-:Y:S02]  /*6040*/  IADD3 R37, P1, R30, 0x8, RZ ;  /* 0x000000081e257810 */ /* 0x004fe40007f3e0ff */
[----:B------:R-:W-:-:S03]  /*6050*/  F2FP.F16.E5M2.UNPACK_B R35, R35 ;  /* 0x00000023ff23723e */ /* 0x000fc600020004ff */
[----:B------:R-:W-:Y:S01]  /*6060*/  IMAD.X R31, RZ, RZ, R31, P1 ;  /* 0x000000ffff1f7224 */ /* 0x000fe200008e061f */
[----:B------:R-:W-:Y:S01]  /*6070*/  ISETP.GE.AND P1, PT, R39, 0x9, PT ;  /* 0x000000092700780c */ /* 0x000fe20003f26270 */
[----:B------:R-:W-:Y:S02]  /*6080*/  HADD2.F32 R35, -RZ, R35.H0_H0 ;  /* 0x20000023ff237230 */ /* 0x000fe40000004100 */
[----:B------:R-:W-:Y:S01]  /*6090*/  IMAD R36, R31, UR6, RZ ;  /* 0x000000061f247c24 */ /* 0x000fe2000f8e02ff */
[----:B------:R-:W-:Y:S01]  /*60a0*/  ISETP.LT.OR P5, PT, R34, 0x1, !P1 ;  /* 0x000000012200780c */ /* 0x000fe20004fa1670 */
[----:B------:R-:W-:-:S04]  /*60b0*/  IMAD.WIDE.U32 R32, R37, UR6, R32 ;  /* 0x0000000625207c25 */ /* 0x000fc8000f8e0020 */
[----:B------:R-:W-:Y:S01]  /*60c0*/  FMUL R30, R35, UR26 ;  /* 0x0000001a231e7c20 */ /* 0x000fe20008400000 */
[----:B------:R-:W-:-:S03]  /*60d0*/  IMAD R37, R37, UR7, R36 ;  /* 0x0000000725257c24 */ /* 0x000fc6000f8e0224 */
[----:B------:R-:W-:Y:S01]  /*60e0*/  FFMA R225, R225, UR25, R30 ;  /* 0x00000019e1e17c23 */ /* 0x000fe2000800001e */
[----:B------:R-:W-:Y:S02]  /*60f0*/  IADD3 R30, P4, R32, UR8, RZ ;  /* 0x00000008201e7c10 */ /* 0x000fe4000ff9e0ff */
[----:B------:R-:W-:Y:S02]  /*6100*/  PRMT R32, RZ, 0x7610, R32 ;  /* 0x00007610ff207816 */ /* 0x000fe40000000020 */
[----:B------:R-:W-:Y:S02]  /*6110*/  F2FP.SATFINITE.E5M2.F32.PACK_AB_MERGE_C R225, RZ, R225, RZ ;  /* 0x000000e1ffe1723e */ /* 0x000fe400048060ff */
[----:B------:R-:W-:-:S03]  /*6120*/  IADD3.X R31, R33, UR9, R37, P4, !PT ;  /* 0x00000009211f7c10 */ /* 0x000fc6000a7fe425 */
[----:B------:R2:W-:Y:S01]  /*6130*/  @!P3 STG.E.U8 desc[UR22][R24.64+0x1], R225 ;  /* 0x000001e11800b986 */ /* 0x0005e2000c101116 */
[----:B------:R-:W-:Y:S05]  /*6140*/  @P5 BRA `(.L_x_47) ;  /* 0x0000000000045947 */ /* 0x000fea0003800000 */
[----:B------:R4:W5:Y:S02]  /*6150*/  LDG.E.U8 R32, desc[UR22][R30.64] ;  /* 0x000000161e207981 */ /* 0x000964000c1e1100 */
.L_x_47:
[----:B------:R-:W-:Y:S05]  /*6160*/  BSYNC B1 ;  /* 0x0000000000017941 */ /* 0x000fea0003800000 */
.L_x_46:
[----:B-----5:R-:W-:Y:S01]  /*6170*/  LOP3.LUT R32, R32, 0xff, RZ, 0xc0, !PT ;  /* 0x000000ff20207812 */ /* 0x020fe200078ec0ff */
[----:B------:R-:W-:Y:S01]  /*6180*/  BSSY B1, `(.L_x_48) ;  /* 0x000000b000017945 */ /* 0x000fe20003800000 */
[----:B------:R-:W-:Y:S02]  /*6190*/  ISETP.LT.OR P3, PT, R34, 0x2, !P1 ;  /* 0x000000022200780c */ /* 0x000fe40004f61670 */
[----:B------:R-:W-:-:S05]  /*61a0*/  F2FP.F16.E5M2.UNPACK_B R32, R32 ;  /* 0x00000020ff20723e */ /* 0x000fca00020004ff */
[----:B------:R-:W-:-:S05]  /*61b0*/  HADD2.F32 R32, -RZ, R32.H0_H0 ;  /* 0x20000020ff207230 */ /* 0x000fca0000004100 */
[----:B------:R-:W-:Y:S01]  /*61c0*/  FMUL R33, R32, UR26 ;  /* 0x0000001a20217c20 */ /* 0x000fe20008400000 */
[----:B------:R-:W-:-:S03]  /*61d0*/  PRMT R32, RZ, 0x7610, R32 ;  /* 0x00007610ff207816 */ /* 0x000fc60000000020 */
[----:B------:R-:W-:-:S05]  /*61e0*/  FFMA R33, R224, UR25, R33 ;  /* 0x00000019e0217c23 */ /* 0x000fca0008000021 */
[----:B------:R-:W-:-:S05]  /*61f0*/  F2FP.SATFINITE.E5M2.F32.PACK_AB_MERGE_C R33, RZ, R33, RZ ;  /* 0x00000021ff21723e */ /* 0x000fca00048060ff */
[----:B------:R0:W-:Y:S01]  /*6200*/  @!P5 STG.E.U8 desc[UR22][R26.64], R33 ;  /* 0x000000211a00d986 */ /* 0x0001e2000c101116 */
[----:B------:R-:W-:Y:S05]  /*6210*/  @P3 BRA `(.L_x_49) ;  /* 0x0000000000043947 */ /* 0x000fea0003800000 */
[----:B------:R0:W5:Y:S02]  /*6220*/  LDG.E.U8 R32, desc[UR22][R30.64+0x1] ;  /* 0x000001161e207981 */ /* 0x000164000c1e1100 */
.L_x_49:
[----:B------:R-:W-:Y:S05]  /*6230*/  BSYNC B1 ;  /* 0x0000000000017941 */ /* 0x000fea0003800000 */
.L_x_48:
[----:B-----5:R-:W-:Y:S01]  /*6240*/  LOP3.LUT R32, R32, 0xff, RZ, 0xc0, !PT ;  /* 0x000000ff20207812 */ /* 0x020fe200078ec0ff */
[----:B------:R-:W-:Y:S01]  /*6250*/  BSSY B1, `(.L_x_50) ;  /* 0x000000b000017945 */ /* 0x000fe20003800000 */
[----:B------:R-:W-:Y:S02]  /*6260*/  ISETP.LT.OR P4, PT, R34, 0x9, !P0 ;  /* 0x000000092200780c */ /* 0x000fe40004781670 */
[----:B------:R-:W-:-:S05]  /*6270*/  F2FP.F16.E5M2.UNPACK_B R32, R32 ;  /* 0x00000020ff20723e */ /* 0x000fca00020004ff */
[----:B------:R-:W-:-:S05]  /*6280*/  HADD2.F32 R32, -RZ, R32.H0_H0 ;  /* 0x20000020ff207230 */ /* 0x000fca0000004100 */
[----:B------:R-:W-:-:S04]  /*6290*/  FMUL R32, R32, UR26 ;  /* 0x0000001a20207c20 */ /* 0x000fc80008400000 */
[----:B------:R-:W-:-:S05]  /*62a0*/  FFMA R32, R223, UR25, R32 ;  /* 0x00000019df207c23 */ /* 0x000fca0008000020 */
[----:B0-----:R-:W-:Y:S02]  /*62b0*/  F2FP.SATFINITE.E5M2.F32.PACK_AB_MERGE_C R33, RZ, R32, RZ ;  /* 0x00000020ff21723e */ /* 0x001fe400048060ff */
[----:B------:R-:W-:-:S03]  /*62c0*/  PRMT R32, RZ, 0x7610, R32 ;  /* 0x00007610ff207816 */ /* 0x000fc60000000020 */
[----:B------:R0:W-:Y:S01]  /*62d0*/  @!P3 STG.E.U8 desc[UR22][R26.64+0x1], R33 ;  /* 0x000001211a00b986 */ /* 0x0001e2000c101116 */
[----:B------:R-:W-:Y:S05]  /*62e0*/  @P4 BRA `(.L_x_51) ;  /* 0x0000000000044947 */ /* 0x000fea0003800000 */
[----:B------:R0:W5:Y:S02]  /*62f0*/  LDG.E.U8 R32, desc[UR22][R28.64+0x8] ;  /* 0x000008161c207981 */ /* 0x000164000c1e1100 */
.L_x_51:
[----:B------:R-:W-:Y:S05]  /*6300*/  BSYNC B1 ;  /* 0x0000000000017941 */ /* 0x000fea0003800000 */
.L_x_50:
[----:B-----5:R-:W-:Y:S01]  /*6310*/  LOP3.LUT R32, R32, 0xff, RZ, 0xc0, !PT ;  /* 0x000000ff20207812 */ /* 0x020fe200078ec0ff */
[----:B------:R-:W-:Y:S01]  /*6320*/  BSSY B1, `(.L_x_52) ;  /* 0x000000b000017945 */ /* 0x000fe20003800000 */
[----:B------:R-:W-:Y:S02]  /*6330*/  ISETP.LT.OR P3, PT, R34, 0xa, !P0 ;  /* 0x0000000a2200780c */ /* 0x000fe40004761670 */
[----:B------:R-:W-:-:S05]  /*6340*/  F2FP.F16.E5M2.UNPACK_B R32, R32 ;  /* 0x00000020ff20723e */ /* 0x000fca00020004ff */
[----:B------:R-:W-:-:S05]  /*6350*/  HADD2.F32 R32, -RZ, R32.H0_H0 ;  /* 0x20000020ff207230 */ /* 0x000fca0000004100 */
[----:B0-----:R-:W-:Y:S01]  /*6360*/  FMUL R33, R32, UR26 ;  /* 0x0000001a20217c20 */ /* 0x001fe20008400000 */
[----:B------:R-:W-:-:S03]  /*6370*/  PRMT R32, RZ, 0x7610, R32 ;  /* 0x00007610ff207816 */ /* 0x000fc60000000020 */
[----:B------:R-:W-:-:S05]  /*6380*/  FFMA R33, R222, UR25, R33 ;  /* 0x00000019de217c23 */ /* 0x000fca0008000021 */
[----:B------:R-:W-:-:S05]  /*6390*/  F2FP.SATFINITE.E5M2.F32.PACK_AB_MERGE_C R33, RZ, R33, RZ ;  /* 0x00000021ff21723e */ /* 0x000fca00048060ff */
[----:B------:R0:W-:Y:S01]  /*63a0*/  @!P4 STG.E.U8 desc[UR22][R24.64+0x8], R33 ;  /* 0x000008211800c986 */ /* 0x0001e2000c101116 */
[----:B------:R-:W-:Y:S05]  /*63b0*/  @P3 BRA `(.L_x_53) ;  /* 0x0000000000043947 */ /* 0x000fea0003800000 */
[----:B------:R0:W5:Y:S02]  /*63c0*/  LDG.E.U8 R32, desc[UR22][R28.64+0x9] ;  /* 0x000009161c207981 */ /* 0x000164000c1e1100 */
.L_x_53:
[----:B------:R-:W-:Y:S05]  /*63d0*/  BSYNC B1 ;  /* 0x0000000000017941 */ /* 0x000fea0003800000 */
.L_x_52:
        /* <DEDUP_REMOVED lines=12> */
.L_x_55:
[----:B------:R-:W-:Y:S05]  /*64a0*/  BSYNC B1 ;  /* 0x0000000000017941 */ /* 0x000fea0003800000 */
.L_x_54:
        /* <DEDUP_REMOVED lines=12> */
.L_x_57:
[----:B------:R-:W-:Y:S05]  /*6570*/  BSYNC B1 ;  /* 0x0000000000017941 */ /* 0x000fea0003800000 */
.L_x_56:
        /* <DEDUP_REMOVED lines=12> */
.L_x_59:
[----:B------:R-:W-:Y:S05]  /*6640*/  BSYNC B1 ;  /* 0x0000000000017941 */ /* 0x000fea0003800000 */
.L_x_58:
        /* <DEDUP_REMOVED lines=12> */
.L_x_61:
[----:B------:R-:W-:Y:S05]  /*6710*/  BSYNC B1 ;  /* 0x0000000000017941 */ /* 0x000fea0003800000 */
.L_x_60:
        /* <DEDUP_REMOVED lines=12> */
.L_x_63:
[----:B------:R-:W-:Y:S05]  /*67e0*/  BSYNC B1 ;  /* 0x0000000000017941 */ /* 0x000fea0003800000 */
.L_x_62:
        /* <DEDUP_REMOVED lines=12> */
.L_x_65:
[----:B------:R-:W-:Y:S05]  /*68b0*/  BSYNC B1 ;  /* 0x0000000000017941 */ /* 0x000fea0003800000 */
.L_x_64:
        /* <DEDUP_REMOVED lines=12> */
.L_x_67:
[----:B------:R-:W-:Y:S05]  /*6980*/  BSYNC B1 ;  /* 0x0000000000017941 */ /* 0x000fea0003800000 */
.L_x_66:
        /* <DEDUP_REMOVED lines=12> */
.L_x_69:
[----:B------:R-:W-:Y:S05]  /*6a50*/  BSYNC B1 ;  /* 0x0000000000017941 */ /* 0x000fea0003800000 */
.L_x_68:
        /* <DEDUP_REMOVED lines=12> */
.L_x_71:
[----:B------:R-:W-:Y:S05]  /*6b20*/  BSYNC B1 ;  /* 0x0000000000017941 */ /* 0x000fea0003800000 */
.L_x_70:
        /* <DEDUP_REMOVED lines=12> */
.L_x_73:
[----:B------:R-:W-:Y:S05]  /*6bf0*/  BSYNC B1 ;  /* 0x0000000000017941 */ /* 0x000fea0003800000 */
.L_x_72:
        /* <DEDUP_REMOVED lines=12> */
.L_x_75:
[----:B------:R-:W-:Y:S05]  /*6cc0*/  BSYNC B1 ;  /* 0x0000000000017941 */ /* 0x000fea0003800000 */
.L_x_74:
        /* <DEDUP_REMOVED lines=12> */
.L_x_77:
[----:B------:R-:W-:Y:S05]  /*6d90*/  BSYNC B1 ;  /* 0x0000000000017941 */ /* 0x000fea0003800000 */
.L_x_76:
        /* <DEDUP_REMOVED lines=12> */
.L_x_79:
[----:B------:R-:W-:Y:S05]  /*6e60*/  BSYNC B1 ;  /* 0x0000000000017941 */ /* 0x000fea0003800000 */
.L_x_78:
        /* <DEDUP_REMOVED lines=12> */
.L_x_81:
[----:B------:R-:W-:Y:S05]  /*6f30*/  BSYNC B1 ;  /* 0x0000000000017941 */ /* 0x000fea0003800000 */
.L_x_80:
        /* <DEDUP_REMOVED lines=12> */
.L_x_83:
[----:B------:R-:W-:Y:S05]  /*7000*/  BSYNC B1 ;  /* 0x0000000000017941 */ /* 0x000fea0003800000 */
.L_x_82:
        /* <DEDUP_REMOVED lines=12> */
.L_x_85:
[----:B------:R-:W-:Y:S05]  /*70d0*/  BSYNC B1 ;  /* 0x0000000000017941 */ /* 0x000fea0003800000 */
.L_x_84:
        /* <DEDUP_REMOVED lines=12> */
.L_x_87:
[----:B------:R-:W-:Y:S05]  /*71a0*/  BSYNC B1 ;  /* 0x0000000000017941 */ /* 0x000fea0003800000 */
.L_x_86:
        /* <DEDUP_REMOVED lines=12> */
.L_x_89:
[----:B------:R-:W-:Y:S05]  /*7270*/  BSYNC B1 ;  /* 0x0000000000017941 */ /* 0x000fea0003800000 */
.L_x_88:
        /* <DEDUP_REMOVED lines=12> */
.L_x_91:
[----:B------:R-:W-:Y:S05]  /*7340*/  BSYNC B1 ;  /* 0x0000000000017941 */ /* 0x000fea0003800000 */
.L_x_90:
        /* <DEDUP_REMOVED lines=12> */
.L_x_93:
[----:B------:R-:W-:Y:S05]  /*7410*/  BSYNC B1 ;  /* 0x0000000000017941 */ /* 0x000fea0003800000 */
.L_x_92:
        /* <DEDUP_REMOVED lines=12> */
.L_x_95:
[----:B------:R-:W-:Y:S05]  /*74e0*/  BSYNC B1 ;  /* 0x0000000000017941 */ /* 0x000fea0003800000 */
.L_x_94:
        /* <DEDUP_REMOVED lines=12> */
.L_x_97:
[----:B------:R-:W-:Y:S05]  /*75b0*/  BSYNC B1 ;  /* 0x0000000000017941 */ /* 0x000fea0003800000 */
.L_x_96:
        /* <DEDUP_REMOVED lines=12> */
.L_x_99:
[----:B------:R-:W-:Y:S05]  /*7680*/  BSYNC B1 ;  /* 0x0000000000017941 */ /* 0x000fea0003800000 */
.L_x_98:
        /* <DEDUP_REMOVED lines=12> */
.L_x_101:
[----:B------:R-:W-:Y:S05]  /*7750*/  BSYNC B1 ;  /* 0x0000000000017941 */ /* 0x000fea0003800000 */
.L_x_100:
        /* <DEDUP_REMOVED lines=12> */
.L_x_103:
[----:B------:R-:W-:Y:S05]  /*7820*/  BSYNC B1 ;  /* 0x0000000000017941 */ /* 0x000fea0003800000 */
.L_x_102:
        /* <DEDUP_REMOVED lines=12> */
.L_x_105:
[----:B------:R-:W-:Y:S05]  /*78f0*/  BSYNC B1 ;  /* 0x0000000000017941 */ /* 0x000fea0003800000 */
.L_x_104:
        /* <DEDUP_REMOVED lines=12> */
.L_x_107:
[----:B------:R-:W-:Y:S05]  /*79c0*/  BSYNC B1 ;  /* 0x0000000000017941 */ /* 0x000fea0003800000 */
.L_x_106:
        /* <DEDUP_REMOVED lines=12> */
.L_x_109:
[----:B------:R-:W-:Y:S05]  /*7a90*/  BSYNC B1 ;  /* 0x0000000000017941 */ /* 0x000fea0003800000 */
.L_x_108:
        /* <DEDUP_REMOVED lines=12> */
.L_x_111:
[----:B------:R-:W-:Y:S05]  /*7b60*/  BSYNC B1 ;  /* 0x0000000000017941 */ /* 0x000fea0003800000 */
.L_x_110:
        /* <DEDUP_REMOVED lines=12> */
.L_x_113:
[----:B------:R-:W-:Y:S05]  /*7c30*/  BSYNC B1 ;  /* 0x0000000000017941 */ /* 0x000fea0003800000 */
.L_x_112:
        /* <DEDUP_REMOVED lines=12> */
.L_x_115:
[----:B------:R-:W-:Y:S05]  /*7d00*/  BSYNC B1 ;  /* 0x0000000000017941 */ /* 0x000fea0003800000 */
.L_x_114:
        /* <DEDUP_REMOVED lines=12> */
.L_x_117:
[----:B------:R-:W-:Y:S05]  /*7dd0*/  BSYNC B1 ;  /* 0x0000000000017941 */ /* 0x000fea0003800000 */
.L_x_116:
        /* <DEDUP_REMOVED lines=12> */
.L_x_119:
[----:B------:R-:W-:Y:S05]  /*7ea0*/  BSYNC B1 ;  /* 0x0000000000017941 */ /* 0x000fea0003800000 */
.L_x_118:
        /* <DEDUP_REMOVED lines=12> */
.L_x_121:
[----:B------:R-:W-:Y:S05]  /*7f70*/  BSYNC B1 ;  /* 0x0000000000017941 */ /* 0x000fea0003800000 */
.L_x_120:
        /* <DEDUP_REMOVED lines=12> */
.L_x_123:
[----:B------:R-:W-:Y:S05]  /*8040*/  BSYNC B1 ;  /* 0x0000000000017941 */ /* 0x000fea0003800000 */
.L_x_122:
        /* <DEDUP_REMOVED lines=12> */
.L_x_125:
[----:B------:R-:W-:Y:S05]  /*8110*/  BSYNC B1 ;  /* 0x0000000000017941 */ /* 0x000fea0003800000 */
.L_x_124:
        /* <DEDUP_REMOVED lines=12> */
.L_x_127:
[----:B------:R-:W-:Y:S05]  /*81e0*/  BSYNC B1 ;  /* 0x0000000000017941 */ /* 0x000fea0003800000 */
.L_x_126:
        /* <DEDUP_REMOVED lines=12> */
.L_x_129:
[----:B------:R-:W-:Y:S05]  /*82b0*/  BSYNC B1 ;  /* 0x0000000000017941 */ /* 0x000fea0003800000 */
.L_x_128:
        /* <DEDUP_REMOVED lines=12> */
.L_x_131:
[----:B------:R-:W-:Y:S05]  /*8380*/  BSYNC B1 ;  /* 0x0000000000017941 */ /* 0x000fea0003800000 */
.L_x_130:
        /* <DEDUP_REMOVED lines=12> */
.L_x_133:
[----:B------:R-:W-:Y:S05]  /*8450*/  BSYNC B1 ;  /* 0x0000000000017941 */ /* 0x000fea0003800000 */
.L_x_132:
        /* <DEDUP_REMOVED lines=12> */
.L_x_135:
[----:B------:R-:W-:Y:S05]  /*8520*/  BSYNC B1 ;  /* 0x0000000000017941 */ /* 0x000fea0003800000 */
.L_x_134:
        /* <DEDUP_REMOVED lines=12> */
.L_x_137:
[----:B------:R-:W-:Y:S05]  /*85f0*/  BSYNC B1 ;  /* 0x0000000000017941 */ /* 0x000fea0003800000 */
.L_x_136:
        /* <DEDUP_REMOVED lines=12> */
.L_x_139:
[----:B------:R-:W-:Y:S05]  /*86c0*/  BSYNC B1 ;  /* 0x0000000000017941 */ /* 0x000fea0003800000 */
.L_x_138:
        /* <DEDUP_REMOVED lines=12> */
.L_x_141:
[----:B------:R-:W-:Y:S05]  /*8790*/  BSYNC B1 ;  /* 0x0000000000017941 */ /* 0x000fea0003800000 */
.L_x_140:
        /* <DEDUP_REMOVED lines=12> */
.L_x_143:
[----:B------:R-:W-:Y:S05]  /*8860*/  BSYNC B1 ;  /* 0x0000000000017941 */ /* 0x000fea0003800000 */
.L_x_142:
        /* <DEDUP_REMOVED lines=12> */
.L_x_145:
[----:B------:R-:W-:Y:S05]  /*8930*/  BSYNC B1 ;  /* 0x0000000000017941 */ /* 0x000fea0003800000 */
.L_x_144:
        /* <DEDUP_REMOVED lines=12> */
.L_x_147:
[----:B------:R-:W-:Y:S05]  /*8a00*/  BSYNC B1 ;  /* 0x0000000000017941 */ /* 0x000fea0003800000 */
.L_x_146:
        /* <DEDUP_REMOVED lines=12> */
.L_x_149:
[----:B------:R-:W-:Y:S05]  /*8ad0*/  BSYNC B1 ;  /* 0x0000000000017941 */ /* 0x000fea0003800000 */
.L_x_148:
        /* <DEDUP_REMOVED lines=12> */
.L_x_151:
[----:B------:R-:W-:Y:S05]  /*8ba0*/  BSYNC B1 ;  /* 0x0000000000017941 */ /* 0x000fea0003800000 */
.L_x_150:
        /* <DEDUP_REMOVED lines=12> */
.L_x_153:
[----:B------:R-:W-:Y:S05]  /*8c70*/  BSYNC B1 ;  /* 0x0000000000017941 */ /* 0x000fea0003800000 */
.L_x_152:
        /* <DEDUP_REMOVED lines=12> */
.L_x_155:
[----:B------:R-:W-:Y:S05]  /*8d40*/  BSYNC B1 ;  /* 0x0000000000017941 */ /* 0x000fea0003800000 */
.L_x_154:
        /* <DEDUP_REMOVED lines=12> */
.L_x_157:
[----:B------:R-:W-:Y:S05]  /*8e10*/  BSYNC B1 ;  /* 0x0000000000017941 */ /* 0x000fea0003800000 */
.L_x_156:
        /* <DEDUP_REMOVED lines=12> */
.L_x_159:
[----:B------:R-:W-:Y:S05]  /*8ee0*/  BSYNC B1 ;  /* 0x0000000000017941 */ /* 0x000fea0003800000 */
.L_x_158:
        /* <DEDUP_REMOVED lines=12> */
.L_x_161:
[----:B------:R-:W-:Y:S05]  /*8fb0*/  BSYNC B1 ;  /* 0x0000000000017941 */ /* 0x000fea0003800000 */
.L_x_160:
        /* <DEDUP_REMOVED lines=12> */
.L_x_163:
[----:B------:R-:W-:Y:S05]  /*9080*/  BSYNC B1 ;  /* 0x0000000000017941 */ /* 0x000fea0003800000 */
.L_x_162:
        /* <DEDUP_REMOVED lines=12> */
.L_x_165:
[----:B------:R-:W-:Y:S05]  /*9150*/  BSYNC B1 ;  /* 0x0000000000017941 */ /* 0x000fea0003800000 */
.L_x_164:
        /* <DEDUP_REMOVED lines=12> */
.L_x_167:
[----:B------:R-:W-:Y:S05]  /*9220*/  BSYNC B1 ;  /* 0x0000000000017941 */ /* 0x000fea0003800000 */
.L_x_166:
        /* <DEDUP_REMOVED lines=12> */
.L_x_169:
[----:B------:R-:W-:Y:S05]  /*92f0*/  BSYNC B1 ;  /* 0x0000000000017941 */ /* 0x000fea0003800000 */
.L_x_168:
        /* <DEDUP_REMOVED lines=12> */
.L_x_171:
[----:B------:R-:W-:Y:S05]  /*93c0*/  BSYNC B1 ;  /* 0x0000000000017941 */ /* 0x000fea0003800000 */
.L_x_170:
        /* <DEDUP_REMOVED lines=12> */
.L_x_173:
[----:B------:R-:W-:Y:S05]  /*9490*/  BSYNC B1 ;  /* 0x0000000000017941 */ /* 0x000fea0003800000 */
.L_x_172:
        /* <DEDUP_REMOVED lines=12> */
.L_x_175:
[----:B------:R-:W-:Y:S05]  /*9560*/  BSYNC B1 ;  /* 0x0000000000017941 */ /* 0x000fea0003800000 */
.L_x_174:
        /* <DEDUP_REMOVED lines=12> */
.L_x_177:
[----:B------:R-:W-:Y:S05]  /*9630*/  BSYNC B1 ;  /* 0x0000000000017941 */ /* 0x000fea0003800000 */
.L_x_176:
        /* <DEDUP_REMOVED lines=12> */
.L_x_179:
[----:B------:R-:W-:Y:S05]  /*9700*/  BSYNC B1 ;  /* 0x0000000000017941 */ /* 0x000fea0003800000 */
.L_x_178:
        /* <DEDUP_REMOVED lines=12> */
.L_x_181:
[----:B------:R-:W-:Y:S05]  /*97d0*/  BSYNC B1 ;  /* 0x0000000000017941 */ /* 0x000fea0003800000 */
.L_x_180:
        /* <DEDUP_REMOVED lines=12> */
.L_x_183:
[----:B------:R-:W-:Y:S05]  /*98a0*/  BSYNC B1 ;  /* 0x0000000000017941 */ /* 0x000fea0003800000 */
.L_x_182:
        /* <DEDUP_REMOVED lines=12> */
.L_x_185:
[----:B------:R-:W-:Y:S05]  /*9970*/  BSYNC B1 ;  /* 0x0000000000017941 */ /* 0x000fea0003800000 */
.L_x_184:
        /* <DEDUP_REMOVED lines=12> */
.L_x_187:
[----:B------:R-:W-:Y:S05]  /*9a40*/  BSYNC B1 ;  /* 0x0000000000017941 */ /* 0x000fea0003800000 */
.L_x_186:
        /* <DEDUP_REMOVED lines=12> */
.L_x_189:
[----:B------:R-:W-:Y:S05]  /*9b10*/  BSYNC B1 ;  /* 0x0000000000017941 */ /* 0x000fea0003800000 */
.L_x_188:
        /* <DEDUP_REMOVED lines=12> */
.L_x_191:
[----:B------:R-:W-:Y:S05]  /*9be0*/  BSYNC B1 ;  /* 0x0000000000017941 */ /* 0x000fea0003800000 */
.L_x_190:
        /* <DEDUP_REMOVED lines=12> */
.L_x_193:
[----:B------:R-:W-:Y:S05]  /*9cb0*/  BSYNC B1 ;  /* 0x0000000000017941 */ /* 0x000fea0003800000 */
.L_x_192:
[----:B-----5:R-:W-:Y:S01]  /*9cc0*/  LOP3.LUT R32, R32, 0xff, RZ, 0xc0, !PT ;  /* 0x000000ff20207812 */ /* 0x020fe200078ec0ff */
[----:B------:R-:W-:Y:S01]  /*9cd0*/  BSSY B1, `(.L_x_194) ;  /* 0x000000b000017945 */ /* 0x000fe20003800000 */
[----:B------:R-:W-:Y:S02]  /*9ce0*/  ISETP.LT.OR P4, PT, R34, 0x99, !P0 ;  /* 0x000000992200780c */ /* 0x000fe40004781670 */
[----:B------:R-:W-:-:S05]  /*9cf0*/  F2FP.F16.E5M2.UNPACK_B R32, R32 ;  /* 0x00000020ff20723e */ /* 0x000fca00020004ff */
[----:B------:R-:W-:-:S05]  /*9d00*/  HADD2.F32 R32, -RZ, R32.H0_H0 ;  /* 0x20000020ff207230 */ /* 0x000fca0000004100 */
[----:B------:R-:W-:-:S04]  /*9d10*/  FMUL R32, R32, UR26 ;  /* 0x0000001a20207c20 */ /* 0x000fc80008400000 */
[----:B------:R-:W-:Y:S01]  /*9d20*/  FFMA R32, R23, UR25, R32 ;  /* 0x0000001917207c23 */ /* 0x000fe20008000020 */
[----:B------:R-:W-:-:S04]  /*9d30*/  PRMT R23, RZ, 0x7610, R23 ;  /* 0x00007610ff177816 */ /* 0x000fc80000000017 */
[----:B0-----:R-:W-:-:S05]  /*9d40*/  F2FP.SATFINITE.E5M2.F32.PACK_AB_MERGE_C R33, RZ, R32, RZ ;  /* 0x00000020ff21723e */ /* 0x001fca00048060ff */
[----:B------:R0:W-:Y:S01]  /*9d50*/  @!P3 STG.E.U8 desc[UR22][R26.64+0x91], R33 ;  /* 0x000091211a00b986 */ /* 0x0001e2000c101116 */
[----:B------:R-:W-:Y:S05]  /*9d60*/  @P4 BRA `(.L_x_195) ;  /* 0x0000000000044947 */ /* 0x000fea0003800000 */
[----:B------:R0:W5:Y:S02]  /*9d70*/  LDG.E.U8 R23, desc[UR22][R28.64+0x98] ;  /* 0x000098161c177981 */ /* 0x000164000c1e1100 */
.L_x_195:
[----:B------:R-:W-:Y:S05]  /*9d80*/  BSYNC B1 ;  /* 0x0000000000017941 */ /* 0x000fea0003800000 */
.L_x_194:
        /* <DEDUP_REMOVED lines=8> */
[----:B------:R-:W-:-:S05]  /*9e10*/  F2FP.SATFINITE.E5M2.F32.PACK_AB_MERGE_C R23, RZ, R23, RZ ;  /* 0x00000017ff17723e */ /* 0x000fca00048060ff */
[----:B------:R0:W-:Y:S01]  /*9e20*/  @!P4 STG.E.U8 desc[UR22][R24.64+0x98], R23 ;  /* 0x000098171800c986 */ /* 0x0001e2000c101116 */
[----:B------:R-:W-:Y:S05]  /*9e30*/  @P3 BRA `(.L_x_197) ;  /* 0x0000000000043947 */ /* 0x000fea0003800000 */
[----:B------:R0:W5:Y:S02]  /*9e40*/  LDG.E.U8 R22, desc[UR22][R28.64+0x99] ;  /* 0x000099161c167981 */ /* 0x000164000c1e1100 */
.L_x_197:
[----:B------:R-:W-:Y:S05]  /*9e50*/  BSYNC B1 ;  /* 0x0000000000017941 */ /* 0x000fea0003800000 */
.L_x_196:
        /* <DEDUP_REMOVED lines=12> */
.L_x_199:
[----:B------:R-:W-:Y:S05]  /*9f20*/  BSYNC B1 ;  /* 0x0000000000017941 */ /* 0x000fea0003800000 */
.L_x_198:
        /* <DEDUP_REMOVED lines=12> */
.L_x_201:
[----:B------:R-:W-:Y:S05]  /*9ff0*/  BSYNC B1 ;  /* 0x0000000000017941 */ /* 0x000fea0003800000 */
.L_x_200:
        /* <DEDUP_REMOVED lines=12> */
.L_x_203:
[----:B------:R-:W-:Y:S05]  /*a0c0*/  BSYNC B1 ;  /* 0x0000000000017941 */ /* 0x000fea0003800000 */
.L_x_202:
        /* <DEDUP_REMOVED lines=12> */
.L_x_205:
[----:B------:R-:W-:Y:S05]  /*a190*/  BSYNC B1 ;  /* 0x0000000000017941 */ /* 0x000fea0003800000 */
.L_x_204:
        /* <DEDUP_REMOVED lines=12> */
.L_x_207:
[----:B------:R-:W-:Y:S05]  /*a260*/  BSYNC B1 ;  /* 0x0000000000017941 */ /* 0x000fea0003800000 */
.L_x_206:
        /* <DEDUP_REMOVED lines=12> */
.L_x_209:
[----:B------:R-:W-:Y:S05]  /*a330*/  BSYNC B1 ;  /* 0x0000000000017941 */ /* 0x000fea0003800000 */
.L_x_208:
        /* <DEDUP_REMOVED lines=12> */
.L_x_211:
[----:B------:R-:W-:Y:S05]  /*a400*/  BSYNC B1 ;  /* 0x0000000000017941 */ /* 0x000fea0003800000 */
.L_x_210:
        /* <DEDUP_REMOVED lines=12> */
.L_x_213:
[----:B------:R-:W-:Y:S05]  /*a4d0*/  BSYNC B1 ;  /* 0x0000000000017941 */ /* 0x000fea0003800000 */
.L_x_212:
        /* <DEDUP_REMOVED lines=12> */
.L_x_215:
[----:B------:R-:W-:Y:S05]  /*a5a0*/  BSYNC B1 ;  /* 0x0000000000017941 */ /* 0x000fea0003800000 */
.L_x_214:
        /* <DEDUP_REMOVED lines=12> */
.L_x_217:
[----:B------:R-:W-:Y:S05]  /*a670*/  BSYNC B1 ;  /* 0x0000000000017941 */ /* 0x000fea0003800000 */
.L_x_216:
        /* <DEDUP_REMOVED lines=12> */
.L_x_219:
[----:B------:R-:W-:Y:S05]  /*a740*/  BSYNC B1 ;  /* 0x0000000000017941 */ /* 0x000fea0003800000 */
.L_x_218:
        /* <DEDUP_REMOVED lines=12> */
.L_x_221:
[----:B------:R-:W-:Y:S05]  /*a810*/  BSYNC B1 ;  /* 0x0000000000017941 */ /* 0x000fea0003800000 */
.L_x_220:
        /* <DEDUP_REMOVED lines=12> */
.L_x_223:
[----:B------:R-:W-:Y:S05]  /*a8e0*/  BSYNC B1 ;  /* 0x0000000000017941 */ /* 0x000fea0003800000 */
.L_x_222:
        /* <DEDUP_REMOVED lines=12> */
.L_x_225:
[----:B------:R-:W-:Y:S05]  /*a9b0*/  BSYNC B1 ;  /* 0x0000000000017941 */ /* 0x000fea0003800000 */
.L_x_224:
        /* <DEDUP_REMOVED lines=12> */
.L_x_227:
[----:B------:R-:W-:Y:S05]  /*aa80*/  BSYNC B1 ;  /* 0x0000000000017941 */ /* 0x000fea0003800000 */
.L_x_226:
        /* <DEDUP_REMOVED lines=12> */
.L_x_229:
[----:B------:R-:W-:Y:S05]  /*ab50*/  BSYNC B1 ;  /* 0x0000000000017941 */ /* 0x000fea0003800000 */
.L_x_228:
        /* <DEDUP_REMOVED lines=12> */
.L_x_231:
[----:B------:R-:W-:Y:S05]  /*ac20*/  BSYNC B1 ;  /* 0x0000000000017941 */ /* 0x000fea0003800000 */
.L_x_230:
        /* <DEDUP_REMOVED lines=12> */
.L_x_233:
[----:B------:R-:W-:Y:S05]  /*acf0*/  BSYNC B1 ;  /* 0x0000000000017941 */ /* 0x000fea0003800000 */
.L_x_232:
        /* <DEDUP_REMOVED lines=12> */
.L_x_235:
[----:B------:R-:W-:Y:S05]  /*adc0*/  BSYNC B1 ;  /* 0x0000000000017941 */ /* 0x000fea0003800000 */
.L_x_234:
        /* <DEDUP_REMOVED lines=12> */
.L_x_237:
[----:B------:R-:W-:Y:S05]  /*ae90*/  BSYNC B1 ;  /* 0x0000000000017941 */ /* 0x000fea0003800000 */
.L_x_236:
[----:B-----5:R-:W-:Y:S01]  /*aea0*/  LOP3.LUT R2, R2, 0xff, RZ, 0xc0, !PT ;  /* 0x000000ff02027812 */ /* 0x020fe200078ec0ff */
[----:B------:R-:W-:Y:S01]  /*aeb0*/  BSSY B1, `(.L_x_238) ;  /* 0x000000b000017945 */ /* 0x000fe20003800000 */
[----:B------:R-:W-:Y:S02]  /*aec0*/  ISETP.LT.OR P4, PT, R34, 0xc1, !P1 ;  /* 0x000000c12200780c */ /* 0x000fe40004f81670 */
[----:B------:R-:W-:-:S05]  /*aed0*/  F2FP.F16.E5M2.UNPACK_B R2, R2 ;  /* 0x00000002ff02723e */ /* 0x000fca00020004ff */
[----:B------:R-:W-:-:S05]  /*aee0*/  HADD2.F32 R2, -RZ, R2.H0_H0 ;  /* 0x20000002ff027230 */ /* 0x000fca0000004100 */
[----:B0-----:R-:W-:-:S04]  /*aef0*/  FMUL R3, R2, UR26 ;  /* 0x0000001a02037c20 */ /* 0x001fc80008400000 */
[----:B------:R-:W-:Y:S01]  /*af00*/  FFMA R3, R0, UR25, R3 ;  /* 0x0000001900037c23 */ /* 0x000fe20008000003 */
[----:B------:R-:W-:-:S04]  /*af10*/  PRMT R0, RZ, 0x7610, R0 ;  /* 0x00007610ff007816 */ /* 0x000fc80000000000 */
[----:B------:R-:W-:-:S05]  /*af20*/  F2FP.SATFINITE.E5M2.F32.PACK_AB_MERGE_C R3, RZ, R3, RZ ;  /* 0x00000003ff03723e */ /* 0x000fca00048060ff */
[----:B------:R0:W-:Y:S01]  /*af30*/  @!P3 STG.E.U8 desc[UR22][R24.64+0xc1], R3 ;  /* 0x0000c1031800b986 */ /* 0x0001e2000c101116 */
[----:B------:R-:W-:Y:S05]  /*af40*/  @P4 BRA `(.L_x_239) ;  /* 0x0000000000044947 */ /* 0x000fea0003800000 */
[----:B------:R0:W5:Y:S02]  /*af50*/  LDG.E.U8 R0, desc[UR22][R30.64+0xc0] ;  /* 0x0000c0161e007981 */ /* 0x000164000c1e1100 */
.L_x_239:
[----:B------:R-:W-:Y:S05]  /*af60*/  BSYNC B1 ;  /* 0x0000000000017941 */ /* 0x000fea0003800000 */
.L_x_238:
[----:B------:R-:W2:Y:S01]  /*af70*/  LDL.LU R2, [R1] ;  /* 0x0000000001027983 */ /* 0x000ea20000300800 */
[----:B-----5:R-:W-:Y:S01]  /*af80*/  LOP3.LUT R0, R0, 0xff, RZ, 0xc0, !PT ;  /* 0x000000ff00007812 */ /* 0x020fe200078ec0ff */
[----:B------:R-:W-:Y:S01]  /*af90*/  BSSY B1, `(.L_x_240) ;  /* 0x000000b000017945 */ /* 0x000fe20003800000 */
[----:B------:R-:W-:Y:S02]  /*afa0*/  ISETP.LT.OR P3, PT, R34, 0xc2, !P1 ;  /* 0x000000c22200780c */ /* 0x000fe40004f61670 */
[----:B------:R-:W-:-:S05]  /*afb0*/  F2FP.F16.E5M2.UNPACK_B R0, R0 ;  /* 0x00000000ff00723e */ /* 0x000fca00020004ff */
[----:B------:R-:W-:-:S05]  /*afc0*/  HADD2.F32 R0, -RZ, R0.H0_H0 ;  /* 0x20000000ff007230 */ /* 0x000fca0000004100 */
[----:B------:R-:W-:-:S04]  /*afd0*/  FMUL R0, R0, UR26 ;  /* 0x0000001a00007c20 */ /* 0x000fc80008400000 */
[----:B--2---:R-:W-:-:S05]  /*afe0*/  FFMA R0, R2, UR25, R0 ;  /* 0x0000001902007c23 */ /* 0x004fca0008000000 */
[----:B0-----:R-:W-:Y:S02]  /*aff0*/  F2FP.SATFINITE.E5M2.F32.PACK_AB_MERGE_C R3, RZ, R0, RZ ;  /* 0x00000000ff03723e */ /* 0x001fe400048060ff */
[----:B------:R-:W-:-:S03]  /*b000*/  PRMT R0, RZ, 0x7610, R0 ;  /* 0x00007610ff007816 */ /* 0x000fc60000000000 */
[----:B------:R0:W-:Y:S01]  /*b010*/  @!P4 STG.E.U8 desc[UR22][R26.64+0xc0], R3 ;  /* 0x0000c0031a00c986 */ /* 0x0001e2000c101116 */
[----:B------:R-:W-:Y:S05]  /*b020*/  @P3 BRA `(.L_x_241) ;  /* 0x0000000000043947 */ /* 0x000fea0003800000 */
[----:B------:R2:W5:Y:S02]  /*b030*/  LDG.E.U8 R0, desc[UR22][R30.64+0xc1] ;  /* 0x0000c1161e007981 */ /* 0x000564000c1e1100 */
.L_x_241:
[----:B------:R-:W-:Y:S05]  /*b040*/  BSYNC B1 ;  /* 0x0000000000017941 */ /* 0x000fea0003800000 */
.L_x_240:
[----:B------:R-:W3:Y:S01]  /*b050*/  LDL.LU R2, [R1+0x4] ;  /* 0x0000040001027983 */ /* 0x000ee20000300800 */
[----:B-----5:R-:W-:Y:S01]  /*b060*/  LOP3.LUT R0, R0, 0xff, RZ, 0xc0, !PT ;  /* 0x000000ff00007812 */ /* 0x020fe200078ec0ff */
[----:B------:R-:W-:Y:S01]  /*b070*/  BSSY B1, `(.L_x_242) ;  /* 0x000000b000017945 */ /* 0x000fe20003800000 */
[----:B------:R-:W-:Y:S02]  /*b080*/  ISETP.LT.OR P4, PT, R34, 0xc9, !P0 ;  /* 0x000000c92200780c */ /* 0x000fe40004781670 */
[----:B------:R-:W-:-:S05]  /*b090*/  F2FP.F16.E5M2.UNPACK_B R0, R0 ;  /* 0x00000000ff00723e */ /* 0x000fca00020004ff */
[----:B------:R-:W-:-:S05]  /*b0a0*/  HADD2.F32 R0, -RZ, R0.H0_H0 ;  /* 0x20000000ff007230 */ /* 0x000fca0000004100 */
[----:B------:R-:W-:-:S04]  /*b0b0*/  FMUL R0, R0, UR26 ;  /* 0x0000001a00007c20 */ /* 0x000fc80008400000 */
[----:B---3--:R-:W-:-:S05]  /*b0c0*/  FFMA R0, R2, UR25, R0 ;  /* 0x0000001902007c23 */ /* 0x008fca0008000000 */
[----:B0-----:R-:W-:Y:S02]  /*b0d0*/  F2FP.SATFINITE.E5M2.F32.PACK_AB_MERGE_C R3, RZ, R0, RZ ;  /* 0x00000000ff03723e */ /* 0x001fe400048060ff */
[----:B------:R-:W-:-:S03]  /*b0e0*/  PRMT R0, RZ, 0x7610, R0 ;  /* 0x00007610ff007816 */ /* 0x000fc60000000000 */
[----:B------:R0:W-:Y:S01]  /*b0f0*/  @!P3 STG.E.U8 desc[UR22][R26.64+0xc1], R3 ;  /* 0x0000c1031a00b986 */ /* 0x0001e2000c101116 */
[----:B------:R-:W-:Y:S05]  /*b100*/  @P4 BRA `(.L_x_243) ;  /* 0x0000000000044947 */ /* 0x000fea0003800000 */
[----:B------:R3:W5:Y:S02]  /*b110*/  LDG.E.U8 R0, desc[UR22][R28.64+0xc8] ;  /* 0x0000c8161c007981 */ /* 0x000764000c1e1100 */
.L_x_243:
[----:B------:R-:W-:Y:S05]  /*b120*/  BSYNC B1 ;  /* 0x0000000000017941 */ /* 0x000fea0003800000 */
.L_x_242:
[----:B------:R-:W2:Y:S01]  /*b130*/  LDL.LU R2, [R1+0x8] ;  /* 0x0000080001027983 */ /* 0x000ea20000300800 */
        /* <DEDUP_REMOVED lines=12> */
.L_x_245:
[----:B------:R-:W-:Y:S05]  /*b200*/  BSYNC B1 ;  /* 0x0000000000017941 */ /* 0x000fea0003800000 */
.L_x_244:
        /* <DEDUP_REMOVED lines=13> */
.L_x_247:
[----:B------:R-:W-:Y:S05]  /*b2e0*/  BSYNC B1 ;  /* 0x0000000000017941 */ /* 0x000fea0003800000 */
.L_x_246:
        /* <DEDUP_REMOVED lines=13> */
.L_x_249:
[----:B------:R-:W-:Y:S05]  /*b3c0*/  BSYNC B1 ;  /* 0x0000000000017941 */ /* 0x000fea0003800000 */
.L_x_248:
        /* <DEDUP_REMOVED lines=13> */
.L_x_251:
[----:B------:R-:W-:Y:S05]  /*b4a0*/  BSYNC B1 ;  /* 0x0000000000017941 */ /* 0x000fea0003800000 */
.L_x_250:
        /* <DEDUP_REMOVED lines=13> */
.L_x_253:
[----:B------:R-:W-:Y:S05]  /*b580*/  BSYNC B1 ;  /* 0x0000000000017941 */ /* 0x000fea0003800000 */
.L_x_252:
        /* <DEDUP_REMOVED lines=13> */
.L_x_255:
[----:B------:R-:W-:Y:S05]  /*b660*/  BSYNC B1 ;  /* 0x0000000000017941 */ /* 0x000fea0003800000 */
.L_x_254:
        /* <DEDUP_REMOVED lines=13> */
.L_x_257:
[----:B------:R-:W-:Y:S05]  /*b740*/  BSYNC B1 ;  /* 0x0000000000017941 */ /* 0x000fea0003800000 */
.L_x_256:
        /* <DEDUP_REMOVED lines=13> */
.L_x_259:
[----:B------:R-:W-:Y:S05]  /*b820*/  BSYNC B1 ;  /* 0x0000000000017941 */ /* 0x000fea0003800000 */
.L_x_258:
        /* <DEDUP_REMOVED lines=13> */
.L_x_261:
[----:B------:R-:W-:Y:S05]  /*b900*/  BSYNC B1 ;  /* 0x0000000000017941 */ /* 0x000fea0003800000 */
.L_x_260:
        /* <DEDUP_REMOVED lines=13> */
.L_x_263:
[----:B------:R-:W-:Y:S05]  /*b9e0*/  BSYNC B1 ;  /* 0x0000000000017941 */ /* 0x000fea0003800000 */
.L_x_262:
        /* <DEDUP_REMOVED lines=13> */
.L_x_265:
[----:B------:R-:W-:Y:S05]  /*bac0*/  BSYNC B1 ;  /* 0x0000000000017941 */ /* 0x000fea0003800000 */
.L_x_264:
        /* <DEDUP_REMOVED lines=13> */
.L_x_267:
[----:B------:R-:W-:Y:S05]  /*bba0*/  BSYNC B1 ;  /* 0x0000000000017941 */ /* 0x000fea0003800000 */
.L_x_266:
        /* <DEDUP_REMOVED lines=13> */
.L_x_269:
[----:B------:R-:W-:Y:S05]  /*bc80*/  BSYNC B1 ;  /* 0x0000000000017941 */ /* 0x000fea0003800000 */
.L_x_268:
        /* <DEDUP_REMOVED lines=13> */
.L_x_271:
[----:B------:R-:W-:Y:S05]  /*bd60*/  BSYNC B1 ;  /* 0x0000000000017941 */ /* 0x000fea0003800000 */
.L_x_270:
        /* <DEDUP_REMOVED lines=13> */
.L_x_273:
[----:B------:R-:W-:Y:S05]  /*be40*/  BSYNC B1 ;  /* 0x0000000000017941 */ /* 0x000fea0003800000 */
.L_x_272:
        /* <DEDUP_REMOVED lines=13> */
.L_x_275:
[----:B------:R-:W-:Y:S05]  /*bf20*/  BSYNC B1 ;  /* 0x0000000000017941 */ /* 0x000fea0003800000 */
.L_x_274:
        /* <DEDUP_REMOVED lines=13> */
.L_x_277:
[----:B------:R-:W-:Y:S05]  /*c000*/  BSYNC B1 ;  /* 0x0000000000017941 */ /* 0x000fea0003800000 */
.L_x_276:
        /* <DEDUP_REMOVED lines=13> */
.L_x_279:
[----:B------:R-:W-:Y:S05]  /*c0e0*/  BSYNC B1 ;  /* 0x0000000000017941 */ /* 0x000fea0003800000 */
.L_x_278:
        /* <DEDUP_REMOVED lines=13> */
.L_x_281:
[----:B------:R-:W-:Y:S05]  /*c1c0*/  BSYNC B1 ;  /* 0x0000000000017941 */ /* 0x000fea0003800000 */
.L_x_280:
        /* <DEDUP_REMOVED lines=13> */
.L_x_283:
[----:B------:R-:W-:Y:S05]  /*c2a0*/  BSYNC B1 ;  /* 0x0000000000017941 */ /* 0x000fea0003800000 */
.L_x_282:
        /* <DEDUP_REMOVED lines=13> */
.L_x_285:
[----:B------:R-:W-:Y:S05]  /*c380*/  BSYNC B1 ;  /* 0x0000000000017941 */ /* 0x000fea0003800000 */
.L_x_284:
        /* <DEDUP_REMOVED lines=13> */
.L_x_287:
[----:B------:R-:W-:Y:S05]  /*c460*/  BSYNC B1 ;  /* 0x0000000000017941 */ /* 0x000fea0003800000 */
.L_x_286:
        /* <DEDUP_REMOVED lines=13> */
.L_x_289:
[----:B------:R-:W-:Y:S05]  /*c540*/  BSYNC B1 ;  /* 0x0000000000017941 */ /* 0x000fea0003800000 */
.L_x_288:
        /* <DEDUP_REMOVED lines=13> */
.L_x_291:
[----:B------:R-:W-:Y:S05]  /*c620*/  BSYNC B1 ;  /* 0x0000000000017941 */ /* 0x000fea0003800000 */
.L_x_290:
        /* <DEDUP_REMOVED lines=13> */
.L_x_293:
[----:B------:R-:W-:Y:S05]  /*c700*/  BSYNC B1 ;  /* 0x0000000000017941 */ /* 0x000fea0003800000 */
.L_x_292:
        /* <DEDUP_REMOVED lines=13> */
.L_x_295:
[----:B------:R-:W-:Y:S05]  /*c7e0*/  BSYNC B1 ;  /* 0x0000000000017941 */ /* 0x000fea0003800000 */
.L_x_294:
        /* <DEDUP_REMOVED lines=13> */
.L_x_297:
[----:B------:R-:W-:Y:S05]  /*c8c0*/  BSYNC B1 ;  /* 0x0000000000017941 */ /* 0x000fea0003800000 */
.L_x_296:
[----:B------:R-:W-:Y:S05]  /*c8d0*/  @P1 BRA `(.L_x_298) ;  /* 0x0000002000a41947 */ /* 0x000fea0003800000 */
[----:B------:R-:W2:Y:S01]  /*c8e0*/  LDL.LU R2, [R1+0x74] ;  /* 0x0000740001027983 */ /* 0x000ea20000300800 */
[----:B-----5:R-:W-:-:S04]  /*c8f0*/  LOP3.LUT R0, R0, 0xff, RZ, 0xc0, !PT ;  /* 0x000000ff00007812 */ /* 0x020fc800078ec0ff */
[----:B------:R-:W-:-:S05]  /*c900*/  F2FP.F16.E5M2.UNPACK_B R0, R0 ;  /* 0x00000000ff00723e */ /* 0x000fca00020004ff */
[----:B------:R-:W-:-:S05]  /*c910*/  HADD2.F32 R0, -RZ, R0.H0_H0 ;  /* 0x20000000ff007230 */ /* 0x000fca0000004100 */
[----:B------:R-:W-:-:S04]  /*c920*/  FMUL R0, R0, UR26 ;  /* 0x0000001a00007c20 */ /* 0x000fc80008400000 */
[----:B--2---:R-:W-:-:S05]  /*c930*/  FFMA R0, R2, UR25, R0 ;  /* 0x0000001902007c23 */ /* 0x004fca0008000000 */
[----:B0-----:R-:W-:-:S05]  /*c940*/  F2FP.SATFINITE.E5M2.F32.PACK_AB_MERGE_C R3, RZ, R0, RZ ;  /* 0x00000000ff03723e */ /* 0x001fca00048060ff */
[----:B------:R0:W-:Y:S01]  /*c950*/  STG.E.U8 desc[UR22][R26.64+0xf9], R3 ;  /* 0x0000f9031a007986 */ /* 0x0001e2000c101116 */
[----:B------:R-:W-:Y:S05]  /*c960*/  BRA `(.L_x_298) ;  /* 0x0000002000807947 */ /* 0x000fea0003800000 */
.L_x_41:
[C---:B------:R-:W-:Y:S01]  /*c970*/  ISETP.GE.AND P1, PT, R39.reuse, 0x1, PT ;  /* 0x000000012700780c */ /* 0x040fe20003f26270 */
[----:B------:R-:W-:Y:S01]  /*c980*/  FMUL R226, R226, UR25 ;  /* 0x00000019e2e27c20 */ /* 0x000fe20008400000 */
[----:B------:R-:W2:Y:S01]  /*c990*/  LDL.LU R227, [R1+0x10] ;  /* 0x0000100001e37983 */ /* 0x000ea20000300800 */
[----:B------:R-:W-:Y:S01]  /*c9a0*/  ISETP.GE.AND P0, PT, R39, 0x9, PT ;  /* 0x000000092700780c */ /* 0x000fe20003f06270 */
[----:B------:R-:W-:Y:S01]  /*c9b0*/  FMUL R225, R225, UR25 ;  /* 0x00000019e1e17c20 */ /* 0x000fe20008400000 */
[C---:B------:R-:W-:Y:S02]  /*c9c0*/  ISETP.LT.OR P4, PT, R34.reuse, 0x1, !P1 ;  /* 0x000000012200780c */ /* 0x040fe40004f81670 */
[C---:B------:R-:W-:Y:S02]  /*c9d0*/  ISETP.LT.OR P5, PT, R34.reuse, 0x2, !P1 ;  /* 0x000000022200780c */ /* 0x040fe40004fa1670 */
[----:B------:R-:W-:Y:S02]  /*c9e0*/  F2FP.SATFINITE.E5M2.F32.PACK_AB_MERGE_C R29, RZ, R226, RZ ;  /* 0x000000e2ff1d723e */ /* 0x000fe400048060ff */
[----:B------:R-:W-:Y:S01]  /*c9f0*/  ISETP.LT.OR P3, PT, R34, 0x1, !P0 ;  /* 0x000000012200780c */ /* 0x000fe20004761670 */
[----:B------:R-:W-:Y:S01]  /*ca00*/  FMUL R224, R224, UR25 ;  /* 0x00000019e0e07c20 */ /* 0x000fe20008400000 */
[----:B------:R-:W-:Y:S01]  /*ca10*/  ISETP.LT.OR P6, PT, R34, 0xa, !P1 ;  /* 0x0000000a2200780c */ /* 0x000fe20004fc1670 */
[----:B------:R-:W-:Y:S01]  /*ca20*/  FMUL R223, R223, UR25 ;  /* 0x00000019dfdf7c20 */ /* 0x000fe20008400000 */
[----:B------:R-:W-:Y:S01]  /*ca30*/  F2FP.SATFINITE.E5M2.F32.PACK_AB_MERGE_C R225, RZ, R225, RZ ;  /* 0x000000e1ffe1723e */ /* 0x000fe200048060ff */
[----:B------:R-:W-:Y:S01]  /*ca40*/  FMUL R221, R221, UR25 ;  /* 0x00000019dddd7c20 */ /* 0x000fe20008400000 */
[----:B------:R-:W-:Y:S01]  /*ca50*/  FMUL R222, R222, UR25 ;  /* 0x00000019dede7c20 */ /* 0x000fe20008400000 */
[----:B------:R0:W-:Y:S01]  /*ca60*/  @!P4 STG.E.U8 desc[UR22][R24.64], R29 ;  /* 0x0000001d1800c986 */ /* 0x0001e2000c101116 */
[----:B------:R-:W-:-:S02]  /*ca70*/  ISETP.LT.OR P4, PT, R34, 0x2, !P0 ;  /* 0x000000022200780c */ /* 0x000fc40004781670 */
[----:B------:R-:W-:Y:S01]  /*ca80*/  F2FP.SATFINITE.E5M2.F32.PACK_AB_MERGE_C R31, RZ, R224, RZ ;  /* 0x000000e0ff1f723e */ /* 0x000fe200048060ff */
[----:B------:R3:W-:Y:S01]  /*ca90*/  @!P5 STG.E.U8 desc[UR22][R24.64+0x1], R225 ;  /* 0x000001e11800d986 */ /* 0x0007e2000c101116 */
[----:B------:R-:W-:Y:S02]  /*caa0*/  ISETP.LT.OR P5, PT, R34, 0x9, !P1 ;  /* 0x000000092200780c */ /* 0x000fe40004fa1670 */
[----:B------:R-:W-:Y:S01]  /*cab0*/  F2FP.SATFINITE.E5M2.F32.PACK_AB_MERGE_C R223, RZ, R223, RZ ;  /* 0x000000dfffdf723e */ /* 0x000fe200048060ff */
[----:B------:R-:W-:Y:S01]  /*cac0*/  FMUL R220, R220, UR25 ;  /* 0x00000019dcdc7c20 */ /* 0x000fe20008400000 */
[----:B------:R-:W-:Y:S01]  /*cad0*/  F2FP.SATFINITE.E5M2.F32.PACK_AB_MERGE_C R221, RZ, R221, RZ ;  /* 0x000000ddffdd723e */ /* 0x000fe200048060ff */
[----:B------:R-:W-:Y:S01]  /*cae0*/  @!P3 STG.E.U8 desc[UR22][R26.64], R31 ;  /* 0x0000001f1a00b986 */ /* 0x000fe2000c101116 */
[----:B------:R-:W-:-:S03]  /*caf0*/  ISETP.LT.OR P3, PT, R34, 0x9, !P0 ;  /* 0x000000092200780c */ /* 0x000fc60004761670 */
[----:B------:R-:W-:Y:S01]  /*cb00*/  @!P4 STG.E.U8 desc[UR22][R26.64+0x1], R223 ;  /* 0x000001df1a00c986 */ /* 0x000fe2000c101116 */
[----:B------:R-:W-:-:S03]  /*cb10*/  ISETP.LT.OR P4, PT, R34, 0xa, !P0 ;  /* 0x0000000a2200780c */ /* 0x000fc60004781670 */
[----:B------:R-:W-:Y:S01]  /*cb20*/  @!P6 STG.E.U8 desc[UR22][R24.64+0x9], R221 ;  /* 0x000009dd1800e986 */ /* 0x000fe2000c101116 */
[C---:B------:R-:W-:Y:S01]  /*cb30*/  ISETP.LT.OR P6, PT, R34.reuse, 0x12, !P1 ;  /* 0x000000122200780c */ /* 0x040fe20004fc1670 */
[----:B------:R-:W-:Y:S01]  /*cb40*/  FMUL R219, R219, UR25 ;  /* 0x00000019dbdb7c20 */ /* 0x000fe20008400000 */
[----:B0-----:R-:W-:Y:S01]  /*cb50*/  F2FP.SATFINITE.E5M2.F32.PACK_AB_MERGE_C R29, RZ, R222, RZ ;  /* 0x000000deff1d723e */ /* 0x001fe200048060ff */
[----:B------:R-:W-:Y:S01]  /*cb60*/  FMUL R217, R217, UR25 ;  /* 0x00000019d9d97c20 */ /* 0x000fe20008400000 */
[----:B------:R-:W4:Y:S01]  /*cb70*/  LDL.LU R226, [R1+0xc] ;  /* 0x00000c0001e27983 */ /* 0x000f220000300800 */
[----:B------:R-:W-:Y:S02]  /*cb80*/  F2FP.SATFINITE.E5M2.F32.PACK_AB_MERGE_C R33, RZ, R220, RZ ;  /* 0x000000dcff21723e */ /* 0x000fe400048060ff */
[----:B------:R-:W-:Y:S01]  /*cb90*/  F2FP.SATFINITE.E5M2.F32.PACK_AB_MERGE_C R219, RZ, R219, RZ ;  /* 0x000000dbffdb723e */ /* 0x000fe200048060ff */
[----:B------:R0:W-:Y:S01]  /*cba0*/  @!P5 STG.E.U8 desc[UR22][R24.64+0x8], R29 ;  /* 0x0000081d1800d986 */ /* 0x0001e2000c101116 */
[----:B------:R-:W-:-:S02]  /*cbb0*/  ISETP.LT.OR P5, PT, R34, 0x11, !P1 ;  /* 0x000000112200780c */ /* 0x000fc40004fa1670 */
[----:B------:R-:W-:Y:S01]  /*cbc0*/  F2FP.SATFINITE.E5M2.F32.PACK_AB_MERGE_C R217, RZ, R217, RZ ;  /* 0x000000d9ffd9723e */ /* 0x000fe200048060ff */
[----:B---3--:R-:W3:Y:S01]  /*cbd0*/  LDL.LU R225, [R1+0x8] ;  /* 0x0000080001e17983 */ /* 0x008ee20000300800 */
[----:B------:R-:W-:-:S03]  /*cbe0*/  FMUL R218, R218, UR25 ;  /* 0x00000019dada7c20 */ /* 0x000fc60008400000 */
[----:B------:R-:W4:Y:S04]  /*cbf0*/  LDL.LU R224, [R1+0x4] ;  /* 0x0000040001e07983 */ /* 0x000f280000300800 */
[----:B------:R-:W3:Y:S01]  /*cc00*/  LDL.LU R222, [R1] ;  /* 0x0000000001de7983 */ /* 0x000ee20000300800 */
[----:B0-----:R-:W-:Y:S01]  /*cc10*/  F2FP.SATFINITE.E5M2.F32.PACK_AB_MERGE_C R29, RZ, R218, RZ ;  /* 0x000000daff1d723e */ /* 0x001fe200048060ff */
[----:B------:R-:W-:Y:S01]  /*cc20*/  FMUL R216, R216, UR25 ;  /* 0x00000019d8d87c20 */ /* 0x000fe20008400000 */
[----:B------:R-:W-:Y:S01]  /*cc30*/  FMUL R215, R215, UR25 ;  /* 0x00000019d7d77c20 */ /* 0x000fe20008400000 */
[----:B------:R0:W-:Y:S01]  /*cc40*/  @!P3 STG.E.U8 desc[UR22][R26.64+0x8], R33 ;  /* 0x000008211a00b986 */ /* 0x0001e2000c101116 */
[C---:B------:R-:W-:Y:S01]  /*cc50*/  ISETP.LT.OR P3, PT, R34.reuse, 0x11, !P0 ;  /* 0x000000112200780c */ /* 0x040fe20004761670 */
[----:B------:R-:W-:Y:S01]  /*cc60*/  FMUL R213, R213, UR25 ;  /* 0x00000019d5d57c20 */ /* 0x000fe20008400000 */
[----:B------:R-:W-:Y:S01]  /*cc70*/  F2FP.SATFINITE.E5M2.F32.PACK_AB_MERGE_C R31, RZ, R216, RZ ;  /* 0x000000d8ff1f723e */ /* 0x000fe200048060ff */
[----:B------:R-:W-:Y:S01]  /*cc80*/  @!P4 STG.E.U8 desc[UR22][R26.64+0x9], R219 ;  /* 0x000009db1a00c986 */ /* 0x000fe2000c101116 */
[----:B------:R-:W-:Y:S01]  /*cc90*/  ISETP.LT.OR P4, PT, R34, 0x12, !P0 ;  /* 0x000000122200780c */ /* 0x000fe20004781670 */
[----:B------:R-:W-:Y:S01]  /*cca0*/  FMUL R214, R214, UR25 ;  /* 0x00000019d6d67c20 */ /* 0x000fe20008400000 */
[----:B------:R-:W-:Y:S01]  /*ccb0*/  F2FP.SATFINITE.E5M2.F32.PACK_AB_MERGE_C R215, RZ, R215, RZ ;  /* 0x000000d7ffd7723e */ /* 0x000fe200048060ff */
[----:B------:R-:W-:Y:S01]  /*ccc0*/  @!P6 STG.E.U8 desc[UR22][R24.64+0x11], R217 ;  /* 0x000011d91800e986 */ /* 0x000fe2000c101116 */
[----:B------:R-:W-:Y:S01]  /*ccd0*/  ISETP.LT.OR P6, PT, R34, 0x1a, !P1 ;  /* 0x0000001a2200780c */ /* 0x000fe20004fc1670 */
[----:B------:R-:W-:Y:S01]  /*cce0*/  FMUL R212, R212, UR25 ;  /* 0x00000019d4d47c20 */ /* 0x000fe20008400000 */
[----:B------:R-:W-:Y:S01]  /*ccf0*/  F2FP.SATFINITE.E5M2.F32.PACK_AB_MERGE_C R213, RZ, R213, RZ ;  /* 0x000000d5ffd5723e */ /* 0x000fe200048060ff */
[----:B------:R1:W-:Y:S01]  /*cd00*/  @!P5 STG.E.U8 desc[UR22][R24.64+0x10], R29 ;  /* 0x0000101d1800d986 */ /* 0x0003e2000c101116 */
[C---:B------:R-:W-:Y:S01]  /*cd10*/  ISETP.LT.OR P5, PT, R34.reuse, 0x19, !P1 ;  /* 0x000000192200780c */ /* 0x040fe20004fa1670 */
[----:B------:R-:W-:Y:S01]  /*cd20*/  FMUL R211, R211, UR25 ;  /* 0x00000019d3d37c20 */ /* 0x000fe20008400000 */
[----:B------:R-:W-:Y:S01]  /*cd30*/  FMUL R209, R209, UR25 ;  /* 0x00000019d1d17c20 */ /* 0x000fe20008400000 */
[----:B------:R1:W-:Y:S01]  /*cd40*/  @!P3 STG.E.U8 desc[UR22][R26.64+0x10], R31 ;  /* 0x0000101f1a00b986 */ /* 0x0003e2000c101116 */
[----:B------:R-:W-:Y:S01]  /*cd50*/  ISETP.LT.OR P3, PT, R34, 0x19, !P0 ;  /* 0x000000192200780c */ /* 0x000fe20004761670 */
[----:B------:R-:W-:Y:S01]  /*cd60*/  FMUL R210, R210, UR25 ;  /* 0x00000019d2d27c20 */ /* 0x000fe20008400000 */
[----:B0-----:R-:W-:Y:S01]  /*cd70*/  F2FP.SATFINITE.E5M2.F32.PACK_AB_MERGE_C R33, RZ, R212, RZ ;  /* 0x000000d4ff21723e */ /* 0x001fe200048060ff */
[----:B------:R-:W-:Y:S01]  /*cd80*/  @!P4 STG.E.U8 desc[UR22][R26.64+0x11], R215 ;  /* 0x000011d71a00c986 */ /* 0x000fe2000c101116 */
[----:B------:R-:W-:Y:S01]  /*cd90*/  ISETP.LT.OR P4, PT, R34, 0x1a, !P0 ;  /* 0x0000001a2200780c */ /* 0x000fe20004781670 */
[----:B------:R-:W-:Y:S01]  /*cda0*/  FMUL R208, R208, UR25 ;  /* 0x00000019d0d07c20 */ /* 0x000fe20008400000 */
[----:B------:R-:W-:Y:S01]  /*cdb0*/  F2FP.SATFINITE.E5M2.F32.PACK_AB_MERGE_C R211, RZ, R211, RZ ;  /* 0x000000d3ffd3723e */ /* 0x000fe200048060ff */
[----:B------:R-:W-:Y:S01]  /*cdc0*/  @!P6 STG.E.U8 desc[UR22][R24.64+0x19], R213 ;  /* 0x000019d51800e986 */ /* 0x000fe2000c101116 */
[----:B------:R-:W-:Y:S01]  /*cdd0*/  ISETP.LT.OR P6, PT, R34, 0x22, !P1 ;  /* 0x000000222200780c */ /* 0x000fe20004fc1670 */
[----:B------:R-:W-:Y:S01]  /*cde0*/  FMUL R207, R207, UR25 ;  /* 0x00000019cfcf7c20 */ /* 0x000fe20008400000 */
[----:B-1----:R-:W-:Y:S01]  /*cdf0*/  F2FP.SATFINITE.E5M2.F32.PACK_AB_MERGE_C R29, RZ, R214, RZ ;  /* 0x000000d6ff1d723e */ /* 0x002fe200048060ff */
[----:B------:R-:W-:Y:S01]  /*ce00*/  FMUL R205, R205, UR25 ;  /* 0x00000019cdcd7c20 */ /* 0x000fe20008400000 */
[----:B------:R-:W-:Y:S01]  /*ce10*/  F2FP.SATFINITE.E5M2.F32.PACK_AB_MERGE_C R209, RZ, R209, RZ ;  /* 0x000000d1ffd1723e */ /* 0x000fe200048060ff */
[----:B------:R-:W-:Y:S01]  /*ce20*/  FMUL R206, R206, UR25 ;  /* 0x00000019cece7c20 */ /* 0x000fe20008400000 */
[----:B------:R-:W-:Y:S01]  /*ce30*/  F2FP.SATFINITE.E5M2.F32.PACK_AB_MERGE_C R31, RZ, R208, RZ ;  /* 0x000000d0ff1f723e */ /* 0x000fe200048060ff */
[----:B------:R0:W-:Y:S01]  /*ce40*/  @!P5 STG.E.U8 desc[UR22][R24.64+0x18], R29 ;  /* 0x0000181d1800d986 */ /* 0x0001e2000c101116 */
[----:B------:R-:W-:Y:S01]  /*ce50*/  ISETP.LT.OR P5, PT, R34, 0x21, !P1 ;  /* 0x000000212200780c */ /* 0x000fe20004fa1670 */
[----:B------:R-:W-:Y:S01]  /*ce60*/  FMUL R204, R204, UR25 ;  /* 0x00000019cccc7c20 */ /* 0x000fe20008400000 */
[----:B------:R-:W-:Y:S01]  /*ce70*/  F2FP.SATFINITE.E5M2.F32.PACK_AB_MERGE_C R207, RZ, R207, RZ ;  /* 0x000000cfffcf723e */ /* 0x000fe200048060ff */
[----:B------:R1:W-:Y:S01]  /*ce80*/  @!P3 STG.E.U8 desc[UR22][R26.64+0x18], R33 ;  /* 0x000018211a00b986 */ /* 0x0003e2000c101116 */
[C---:B------:R-:W-:Y:S01]  /*ce90*/  ISETP.LT.OR P3, PT, R34.reuse, 0x21, !P0 ;  /* 0x000000212200780c */ /* 0x040fe20004761670 */
[----:B------:R-:W-:Y:S01]  /*cea0*/  FMUL R203, R203, UR25 ;  /* 0x00000019cbcb7c20 */ /* 0x000fe20008400000 */
[----:B------:R-:W-:Y:S01]  /*ceb0*/  F2FP.SATFINITE.E5M2.F32.PACK_AB_MERGE_C R205, RZ, R205, RZ ;  /* 0x000000cdffcd723e */ /* 0x000fe200048060ff */
[----:B------:R-:W-:Y:S01]  /*cec0*/  @!P4 STG.E.U8 desc[UR22][R26.64+0x19], R211 ;  /* 0x000019d31a00c986 */ /* 0x000fe2000c101116 */
[C---:B------:R-:W-:Y:S01]  /*ced0*/  ISETP.LT.OR P4, PT, R34.reuse, 0x22, !P0 ;  /* 0x000000222200780c */ /* 0x040fe20004781670 */
[----:B------:R-:W-:Y:S01]  /*cee0*/  FMUL R201, R201, UR25 ;  /* 0x00000019c9c97c20 */ /* 0x000fe20008400000 */
[----:B------:R-:W-:Y:S01]  /*cef0*/  F2FP.SATFINITE.E5M2.F32.PACK_AB_MERGE_C R203, RZ, R203, RZ ;  /* 0x000000cbffcb723e */ /* 0x000fe200048060ff */
[----:B------:R-:W-:Y:S01]  /*cf00*/  @!P6 STG.E.U8 desc[UR22][R24.64+0x21], R209 ;  /* 0x000021d11800e986 */ /* 0x000fe2000c101116 */
[----:B------:R-:W-:Y:S01]  /*cf10*/  ISETP.LT.OR P6, PT, R34, 0x2a, !P1 ;  /* 0x0000002a2200780c */ /* 0x000fe20004fc1670 */
[----:B------:R-:W-:Y:S01]  /*cf20*/  FMUL R202, R202, UR25 ;  /* 0x00000019caca7c20 */ /* 0x000fe20008400000 */
[----:B0-----:R-:W-:Y:S01]  /*cf30*/  F2FP.SATFINITE.E5M2.F32.PACK_AB_MERGE_C R29, RZ, R210, RZ ;  /* 0x000000d2ff1d723e */ /* 0x001fe200048060ff */
[----:B------:R-:W-:Y:S01]  /*cf40*/  FMUL R200, R200, UR25 ;  /* 0x00000019c8c87c20 */ /* 0x000fe20008400000 */
[----:B-1----:R-:W-:Y:S01]  /*cf50*/  F2FP.SATFINITE.E5M2.F32.PACK_AB_MERGE_C R33, RZ, R204, RZ ;  /* 0x000000ccff21723e */ /* 0x002fe200048060ff */
[----:B------:R-:W-:Y:S01]  /*cf60*/  FMUL R199, R199, UR25 ;  /* 0x00000019c7c77c20 */ /* 0x000fe20008400000 */
[----:B------:R-:W-:Y:S01]  /*cf70*/  F2FP.SATFINITE.E5M2.F32.PACK_AB_MERGE_C R201, RZ, R201, RZ ;  /* 0x000000c9ffc9723e */ /* 0x000fe200048060ff */
[----:B------:R0:W-:Y:S01]  /*cf80*/  @!P5 STG.E.U8 desc[UR22][R24.64+0x20], R29 ;  /* 0x0000201d1800d986 */ /* 0x0001e2000c101116 */
[C---:B------:R-:W-:Y:S01]  /*cf90*/  ISETP.LT.OR P5, PT, R34.reuse, 0x29, !P1 ;  /* 0x000000292200780c */ /* 0x040fe20004fa1670 */
[----:B------:R-:W-:Y:S01]  /*cfa0*/  FMUL R197, R197, UR25 ;  /* 0x00000019c5c57c20 */ /* 0x000fe20008400000 */
[----:B------:R-:W-:Y:S01]  /*cfb0*/  F2FP.SATFINITE.E5M2.F32.PACK_AB_MERGE_C R199, RZ, R199, RZ ;  /* 0x000000c7ffc7723e */ /* 0x000fe200048060ff */
[----:B------:R1:W-:Y:S01]  /*cfc0*/  @!P3 STG.E.U8 desc[UR22][R26.64+0x20], R31 ;  /* 0x0000201f1a00b986 */ /* 0x0003e2000c101116 */
[----:B------:R-:W-:Y:S01]  /*cfd0*/  ISETP.LT.OR P3, PT, R34, 0x29, !P0 ;  /* 0x000000292200780c */ /* 0x000fe20004761670 */
[----:B------:R-:W-:Y:S01]  /*cfe0*/  FMUL R198, R198, UR25 ;  /* 0x00000019c6c67c20 */ /* 0x000fe20008400000 */
[----:B------:R-:W-:Y:S01]  /*cff0*/  F2FP.SATFINITE.E5M2.F32.PACK_AB_MERGE_C R197, RZ, R197, RZ ;  /* 0x000000c5ffc5723e */ /* 0x000fe200048060ff */
[----:B------:R-:W-:Y:S01]  /*d000*/  @!P4 STG.E.U8 desc[UR22][R26.64+0x21], R207 ;  /* 0x000021cf1a00c986 */ /* 0x000fe2000c101116 */
[----:B------:R-:W-:Y:S01]  /*d010*/  ISETP.LT.OR P4, PT, R34, 0x2a, !P0 ;  /* 0x0000002a2200780c */ /* 0x000fe20004781670 */
[----:B------:R-:W-:Y:S01]  /*d020*/  FMUL R196, R196, UR25 ;  /* 0x00000019c4c47c20 */ /* 0x000fe20008400000 */
[----:B------:R-:W-:Y:S01]  /*d030*/  FMUL R195, R195, UR25 ;  /* 0x00000019c3c37c20 */ /* 0x000fe20008400000 */
        /* <DEDUP_REMOVED lines=27> */
[----:B------:R-:W-:Y:S01]  /*d1f0*/  FMUL R186, R186, UR25 ;  /* 0x00000019baba7c20 */ /* 0x000fe20008400000 */
        /* <DEDUP_REMOVED lines=154> */
[----:B-----5:R-:W-:Y:S01]  /*dba0*/  FMUL R5, R5, UR25 ;  /* 0x0000001905057c20 */ /* 0x020fe20008400000 */
[----:B0-----:R-:W-:Y:S01]  /*dbb0*/  F2FP.SATFINITE.E5M2.F32.PACK_AB_MERGE_C R29, RZ, R170, RZ ;  /* 0x000000aaff1d723e */ /* 0x001fe200048060ff */
[----:B------:R-:W-:Y:S01]  /*dbc0*/  FMUL R0, R0, UR25 ;  /* 0x0000001900007c20 */ /* 0x000fe20008400000 */
[----:B-1----:R-:W-:Y:S01]  /*dbd0*/  F2FP.SATFINITE.E5M2.F32.PACK_AB_MERGE_C R33, RZ, R164, RZ ;  /* 0x000000a4ff21723e */ /* 0x002fe200048060ff */
[----:B------:R-:W-:Y:S01]  /*dbe0*/  FMUL R6, R6, UR25 ;  /* 0x0000001906067c20 */ /* 0x000fe20008400000 */
[----:B------:R-:W-:Y:S01]  /*dbf0*/  F2FP.SATFINITE.E5M2.F32.PACK_AB_MERGE_C R7, RZ, R7, RZ ;  /* 0x00000007ff07723e */ /* 0x000fe200048060ff */
[----:B------:R0:W-:Y:S01]  /*dc00*/  @!P5 STG.E.U8 desc[UR22][R24.64+0x70], R29 ;  /* 0x0000701d1800d986 */ /* 0x0001e2000c101116 */
[----:B------:R-:W-:Y:S01]  /*dc10*/  ISETP.LT.OR P5, PT, R34, 0x79, !P1 ;  /* 0x000000792200780c */ /* 0x000fe20004fa1670 */
[----:B------:R-:W-:Y:S01]  /*dc20*/  FMUL R2, R2, UR25 ;  /* 0x0000001902027c20 */ /* 0x000fe20008400000 */
[----:B------:R-:W-:Y:S01]  /*dc30*/  F2FP.SATFINITE.E5M2.F32.PACK_AB_MERGE_C R5, RZ, R5, RZ ;  /* 0x00000005ff05723e */ /* 0x000fe200048060ff */
[----:B------:R1:W-:Y:S01]  /*dc40*/  @!P3 STG.E.U8 desc[UR22][R26.64+0x70], R31 ;  /* 0x0000701f1a00b986 */ /* 0x0003e2000c101116 */
[----:B------:R-:W-:Y:S01]  /*dc50*/  ISETP.LT.OR P3, PT, R34, 0x79, !P0 ;  /* 0x000000792200780c */ /* 0x000fe20004761670 */
[----:B------:R-:W-:Y:S01]  /*dc60*/  FMUL R3, R3, UR25 ;  /* 0x0000001903037c20 */ /* 0x000fe20008400000 */
[----:B------:R-:W-:Y:S01]  /*dc70*/  FMUL R4, R4, UR25 ;  /* 0x0000001904047c20 */ /* 0x000fe20008400000 */
[----:B------:R-:W-:Y:S01]  /*dc80*/  @!P4 STG.E.U8 desc[UR22][R26.64+0x71], R167 ;  /* 0x000071a71a00c986 */ /* 0x000fe2000c101116 */
[----:B------:R-:W-:-:S03]  /*dc90*/  ISETP.LT.OR P4, PT, R34, 0x7a, !P0 ;  /* 0x0000007a2200780c */ /* 0x000fc60004781670 */
[----:B------:R-:W-:Y:S01]  /*dca0*/  @!P6 STG.E.U8 desc[UR22][R24.64+0x79], R165 ;  /* 0x000079a51800e986 */ /* 0x000fe2000c101116 */
[----:B------:R-:W-:Y:S02]  /*dcb0*/  ISETP.LT.OR P6, PT, R34, 0x82, !P1 ;  /* 0x000000822200780c */ /* 0x000fe40004fc1670 */
[----:B0-----:R-:W-:Y:S01]  /*dcc0*/  F2FP.SATFINITE.E5M2.F32.PACK_AB_MERGE_C R29, RZ, R166, RZ ;  /* 0x000000a6ff1d723e */ /* 0x001fe200048060ff */
[----:B------:R-:W4:Y:S01]  /*dcd0*/  LDL.LU R220, [R1+0x14] ;  /* 0x0000140001dc7983 */ /* 0x000f220000300800 */
[----:B-1----:R-:W-:-:S03]  /*dce0*/  F2FP.SATFINITE.E5M2.F32.PACK_AB_MERGE_C R31, RZ, R160, RZ ;  /* 0x000000a0ff1f723e */ /* 0x002fc600048060ff */
[----:B------:R0:W-:Y:S01]  /*dcf0*/  @!P5 STG.E.U8 desc[UR22][R24.64+0x78], R29 ;  /* 0x0000781d1800d986 */ /* 0x0001e2000c101116 */
[----:B------:R-:W-:-:S03]  /*dd00*/  ISETP.LT.OR P5, PT, R34, 0x81, !P1 ;  /* 0x000000812200780c */ /* 0x000fc60004fa1670 */
[----:B------:R1:W-:Y:S01]  /*dd10*/  @!P3 STG.E.U8 desc[UR22][R26.64+0x78], R33 ;  /* 0x000078211a00b986 */ /* 0x0003e2000c101116 */
[----:B------:R-:W-:-:S03]  /*dd20*/  ISETP.LT.OR P3, PT, R34, 0x81, !P0 ;  /* 0x000000812200780c */ /* 0x000fc60004761670 */
        /* <DEDUP_REMOVED lines=26> */
[----:B0-----:R-:W-:Y:S02]  /*ded0*/  F2FP.SATFINITE.E5M2.F32.PACK_AB_MERGE_C R29, RZ, R154, RZ ;  /* 0x0000009aff1d723e */ /* 0x001fe400048060ff */
[----:B-1----:R-:W-:-:S03]  /*dee0*/  F2FP.SATFINITE.E5M2.F32.PACK_AB_MERGE_C R33, RZ, R20, RZ ;  /* 0x00000014ff21723e */ /* 0x002fc600048060ff */
[----:B------:R0:W-:Y:S01]  /*def0*/  @!P5 STG.E.U8 desc[UR22][R24.64+0x90], R29 ;  /* 0x0000901d1800d986 */ /* 0x0001e2000c101116 */
[----:B------:R-:W-:-:S03]  /*df00*/  ISETP.LT.OR P5, PT, R34, 0x99, !P1 ;  /* 0x000000992200780c */ /* 0x000fc60004fa1670 */
[----:B------:R-:W-:Y:S01]  /*df10*/  @!P3 STG.E.U8 desc[UR22][R26.64+0x90], R31 ;  /* 0x0000901f1a00b986 */ /* 0x000fe2000c101116 */
[----:B------:R-:W-:-:S03]  /*df20*/  ISETP.LT.OR P3, PT, R34, 0x99, !P0 ;  /* 0x000000992200780c */ /* 0x000fc60004761670 */
[----:B------:R1:W-:Y:S01]  /*df30*/  @!P4 STG.E.U8 desc[UR22][R26.64+0x91], R23 ;  /* 0x000091171a00c986 */ /* 0x0003e2000c101116 */
[----:B------:R-:W-:-:S03]  /*df40*/  ISETP.LT.OR P4, PT, R34, 0x9a, !P0 ;  /* 0x0000009a2200780c */ /* 0x000fc60004781670 */
[----:B------:R2:W-:Y:S01]  /*df50*/  @!P6 STG.E.U8 desc[UR22][R24.64+0x99], R21 ;  /* 0x000099151800e986 */ /* 0x0005e2000c101116 */
[----:B------:R-:W-:Y:S02]  /*df60*/  ISETP.LT.OR P6, PT, R34, 0xa2, !P1 ;  /* 0x000000a22200780c */ /* 0x000fe40004fc1670 */
[----:B0-----:R-:W-:-:S05]  /*df70*/  F2FP.SATFINITE.E5M2.F32.PACK_AB_MERGE_C R29, RZ, R22, RZ ;  /* 0x00000016ff1d723e */ /* 0x001fca00048060ff */
[----:B------:R-:W-:Y:S01]  /*df80*/  @!P5 STG.E.U8 desc[UR22][R24.64+0x98], R29 ;  /* 0x0000981d1800d986 */ /* 0x000fe2000c101116 */
[C---:B------:R-:W-:Y:S02]  /*df90*/  ISETP.LT.OR P5, PT, R34.reuse, 0xa1, !P1 ;  /* 0x000000a12200780c */ /* 0x040fe40004fa1670 */
[----:B-1----:R-:W-:Y:S01]  /*dfa0*/  F2FP.SATFINITE.E5M2.F32.PACK_AB_MERGE_C R23, RZ, R18, RZ ;  /* 0x00000012ff17723e */ /* 0x002fe200048060ff */
[----:B------:R-:W-:Y:S01]  /*dfb0*/  @!P3 STG.E.U8 desc[UR22][R26.64+0x98], R33 ;  /* 0x000098211a00b986 */ /* 0x000fe2000c101116 */
[C---:B------:R-:W-:Y:S02]  /*dfc0*/  ISETP.LT.OR P3, PT, R34.reuse, 0xa1, !P0 ;  /* 0x000000a12200780c */ /* 0x040fe40004761670 */
[----:B--2---:R-:W-:Y:S01]  /*dfd0*/  F2FP.SATFINITE.E5M2.F32.PACK_AB_MERGE_C R21, RZ, R16, RZ ;  /* 0x00000010ff15723e */ /* 0x004fe200048060ff */
[----:B------:R0:W-:Y:S01]  /*dfe0*/  @!P4 STG.E.U8 desc[UR22][R26.64+0x99], R19 ;  /* 0x000099131a00c986 */ /* 0x0001e2000c101116 */
[----:B------:R-:W-:-:S03]  /*dff0*/  ISETP.LT.OR P4, PT, R34, 0xa2, !P0 ;  /* 0x000000a22200780c */ /* 0x000fc60004781670 */
[----:B------:R1:W-:Y:S01]  /*e000*/  @!P6 STG.E.U8 desc[UR22][R24.64+0xa1], R17 ;  /* 0x0000a1111800e986 */ /* 0x0003e2000c101116 */
[----:B------:R-:W-:-:S03]  /*e010*/  ISETP.LT.OR P6, PT, R34, 0xaa, !P1 ;  /* 0x000000aa2200780c */ /* 0x000fc60004fc1670 */
[----:B------:R-:W-:Y:S01]  /*e020*/  @!P5 STG.E.U8 desc[UR22][R24.64+0xa0], R23 ;  /* 0x0000a0171800d986 */ /* 0x000fe2000c101116 */
[----:B------:R-:W-:-:S03]  /*e030*/  ISETP.LT.OR P5, PT, R34, 0xa9, !P1 ;  /* 0x000000a92200780c */ /* 0x000fc60004fa1670 */
[----:B------:R-:W-:Y:S01]  /*e040*/  @!P3 STG.E.U8 desc[UR22][R26.64+0xa0], R21 ;  /* 0x0000a0151a00b986 */ /* 0x000fe2000c101116 */
[C---:B------:R-:W-:Y:S02]  /*e050*/  ISETP.LT.OR P3, PT, R34.reuse, 0xa9, !P0 ;  /* 0x000000a92200780c */ /* 0x040fe40004761670 */
[----:B0-----:R-:W-:Y:S01]  /*e060*/  F2FP.SATFINITE.E5M2.F32.PACK_AB_MERGE_C R19, RZ, R14, RZ ;  /* 0x0000000eff13723e */ /* 0x001fe200048060ff */
[----:B------:R0:W-:Y:S01]  /*e070*/  @!P4 STG.E.U8 desc[UR22][R26.64+0xa1], R15 ;  /* 0x0000a10f1a00c986 */ /* 0x0001e2000c101116 */
[C---:B------:R-:W-:Y:S02]  /*e080*/  ISETP.LT.OR P4, PT, R34.reuse, 0xaa, !P0 ;  /* 0x000000aa2200780c */ /* 0x040fe40004781670 */
[----:B-1----:R-:W-:Y:S01]  /*e090*/  F2FP.SATFINITE.E5M2.F32.PACK_AB_MERGE_C R17, RZ, R12, RZ ;  /* 0x0000000cff11723e */ /* 0x002fe200048060ff */
        /* <DEDUP_REMOVED lines=15> */
[----:B0-----:R-:W-:Y:S02]  /*e190*/  F2FP.SATFINITE.E5M2.F32.PACK_AB_MERGE_C R11, RZ, R6, RZ ;  /* 0x00000006ff0b723e */ /* 0x001fe400048060ff */
[C---:B------:R-:W-:Y:S01]  /*e1a0*/  ISETP.LT.OR P3, PT, R34.reuse, 0xb9, !P0 ;  /* 0x000000b92200780c */ /* 0x040fe20004761670 */
[----:B------:R0:W-:Y:S01]  /*e1b0*/  @!P4 STG.E.U8 desc[UR22][R26.64+0xb1], R7 ;  /* 0x0000b1071a00c986 */ /* 0x0001e2000c101116 */
[----:B-1----:R-:W-:Y:S02]  /*e1c0*/  F2FP.SATFINITE.E5M2.F32.PACK_AB_MERGE_C R9, RZ, R4, RZ ;  /* 0x00000004ff09723e */ /* 0x002fe400048060ff */
[C---:B------:R-:W-:Y:S01]  /*e1d0*/  ISETP.LT.OR P4, PT, R34.reuse, 0xba, !P0 ;  /* 0x000000ba2200780c */ /* 0x040fe20004781670 */
[----:B------:R1:W-:Y:S04]  /*e1e0*/  @!P6 STG.E.U8 desc[UR22][R24.64+0xb9], R5 ;  /* 0x0000b9051800e986 */ /* 0x0003e8000c101116 */
[----:B------:R2:W-:Y:S01]  /*e1f0*/  @!P5 STG.E.U8 desc[UR22][R24.64+0xb8], R11 ;  /* 0x0000b80b1800d986 */ /* 0x0005e2000c101116 */
[----:B------:R-:W-:Y:S01]  /*e200*/  FMUL R4, R227, UR25 ;  /* 0x00000019e3047c20 */ /* 0x000fe20008400000 */
[----:B------:R-:W-:-:S02]  /*e210*/  ISETP.LT.OR P5, PT, R34, 0xc1, !P1 ;  /* 0x000000c12200780c */ /* 0x000fc40004fa1670 */
[----:B0-----:R-:W-:Y:S02]  /*e220*/  F2FP.SATFINITE.E5M2.F32.PACK_AB_MERGE_C R7, RZ, R3, RZ ;  /* 0x00000003ff07723e */ /* 0x001fe400048060ff */
[----:B-1----:R-:W-:Y:S01]  /*e230*/  F2FP.SATFINITE.E5M2.F32.PACK_AB_MERGE_C R5, RZ, R0, RZ ;  /* 0x00000000ff05723e */ /* 0x002fe200048060ff */
[----:B---3--:R-:W-:Y:S01]  /*e240*/  FMUL R0, R222, UR25 ;  /* 0x00000019de007c20 */ /* 0x008fe20008400000 */
[----:B------:R-:W-:Y:S01]  /*e250*/  ISETP.LT.OR P6, PT, R34, 0xc2, !P1 ;  /* 0x000000c22200780c */ /* 0x000fe20004fc1670 */
[----:B------:R-:W3:Y:S01]  /*e260*/  LDL.LU R222, [R1+0x20] ;  /* 0x0000200001de7983 */ /* 0x000ee20000300800 */
[----:B--2---:R-:W-:Y:S02]  /*e270*/  F2FP.SATFINITE.E5M2.F32.PACK_AB_MERGE_C R11, RZ, R2, RZ ;  /* 0x00000002ff0b723e */ /* 0x004fe400048060ff */
[----:B------:R-:W-:Y:S01]  /*e280*/  F2FP.SATFINITE.E5M2.F32.PACK_AB_MERGE_C R13, RZ, R0, RZ ;  /* 0x00000000ff0d723e */ /* 0x000fe200048060ff */
[----:B----4-:R-:W-:Y:S01]  /*e290*/  FMUL R0, R224, UR25 ;  /* 0x00000019e0007c20 */ /* 0x010fe20008400000 */
[----:B------:R-:W-:Y:S01]  /*e2a0*/  FMUL R2, R225, UR25 ;  /* 0x00000019e1027c20 */ /* 0x000fe20008400000 */
[----:B------:R-:W2:Y:S04]  /*e2b0*/  LDL.LU R224, [R1+0x24] ;  /* 0x0000240001e07983 */ /* 0x000ea80000300800 */
[----:B------:R-:W4:Y:S01]  /*e2c0*/  LDL.LU R225, [R1+0x28] ;  /* 0x0000280001e17983 */ /* 0x000f220000300800 */
[----:B------:R-:W-:-:S03]  /*e2d0*/  FMUL R3, R226, UR25 ;  /* 0x00000019e2037c20 */ /* 0x000fc60008400000 */
[----:B------:R-:W4:Y:S04]  /*e2e0*/  LDL.LU R226, [R1+0x2c] ;  /* 0x00002c0001e27983 */ /* 0x000f280000300800 */
[----:B------:R-:W4:Y:S04]  /*e2f0*/  LDL.LU R227, [R1+0x30] ;  /* 0x0000300001e37983 */ /* 0x000f280000300800 */
[----:B------:R-:W-:Y:S01]  /*e300*/  @!P3 STG.E.U8 desc[UR22][R26.64+0xb8], R9 ;  /* 0x0000b8091a00b986 */ /* 0x000fe2000c101116 */
[----:B------:R-:W-:-:S03]  /*e310*/  ISETP.LT.OR P3, PT, R34, 0xc1, !P0 ;  /* 0x000000c12200780c */ /* 0x000fc60004761670 */
[----:B------:R0:W-:Y:S01]  /*e320*/  @!P4 STG.E.U8 desc[UR22][R26.64+0xb9], R7 ;  /* 0x0000b9071a00c986 */ /* 0x0001e2000c101116 */
[----:B------:R-:W-:-:S03]  /*e330*/  ISETP.LT.OR P4, PT, R34, 0xc2, !P0 ;  /* 0x000000c22200780c */ /* 0x000fc60004781670 */
[----:B------:R-:W-:Y:S01]  /*e340*/  @!P5 STG.E.U8 desc[UR22][R24.64+0xc0], R11 ;  /* 0x0000c00b1800d986 */ /* 0x000fe2000c101116 */
[----:B------:R-:W-:-:S03]  /*e350*/  ISETP.LT.OR P5, PT, R34, 0xc9, !P1 ;  /* 0x000000c92200780c */ /* 0x000fc60004fa1670 */
[----:B------:R1:W-:Y:S01]  /*e360*/  @!P6 STG.E.U8 desc[UR22][R24.64+0xc1], R5 ;  /* 0x0000c1051800e986 */ /* 0x0003e2000c101116 */
[----:B0-----:R-:W-:-:S03]  /*e370*/  F2FP.SATFINITE.E5M2.F32.PACK_AB_MERGE_C R7, RZ, R0, RZ ;  /* 0x00000000ff07723e */ /* 0x001fc600048060ff */
[----:B------:R-:W-:Y:S01]  /*e380*/  @!P3 STG.E.U8 desc[UR22][R26.64+0xc0], R13 ;  /* 0x0000c00d1a00b986 */ /* 0x000fe2000c101116 */
[C---:B------:R-:W-:Y:S02]  /*e390*/  ISETP.LT.OR P6, PT, R34.reuse, 0xca, !P1 ;  /* 0x000000ca2200780c */ /* 0x040fe40004fc1670 */
[----:B-1----:R-:W-:Y:S01]  /*e3a0*/  F2FP.SATFINITE.E5M2.F32.PACK_AB_MERGE_C R5, RZ, R2, RZ ;  /* 0x00000002ff05723e */ /* 0x002fe200048060ff */
[----:B------:R0:W-:Y:S01]  /*e3b0*/  @!P4 STG.E.U8 desc[UR22][R26.64+0xc1], R7 ;  /* 0x0000c1071a00c986 */ /* 0x0001e2000c101116 */
[C---:B------:R-:W-:Y:S02]  /*e3c0*/  ISETP.LT.OR P3, PT, R34.reuse, 0xc9, !P0 ;  /* 0x000000c92200780c */ /* 0x040fe40004761670 */
[C---:B------:R-:W-:Y:S01]  /*e3d0*/  ISETP.LT.OR P4, PT, R34.reuse, 0xca, !P0 ;  /* 0x000000ca2200780c */ /* 0x040fe20004781670 */
[----:B------:R1:W-:Y:S01]  /*e3e0*/  @!P5 STG.E.U8 desc[UR22][R24.64+0xc8], R5 ;  /* 0x0000c8051800d986 */ /* 0x0003e2000c101116 */
[----:B------:R-:W-:Y:S02]  /*e3f0*/  ISETP.LT.OR P5, PT, R34, 0xd1, !P1 ;  /* 0x000000d12200780c */ /* 0x000fe40004fa1670 */
[----:B------:R-:W-:-:S02]  /*e400*/  F2FP.SATFINITE.E5M2.F32.PACK_AB_MERGE_C R9, RZ, R3, RZ ;  /* 0x00000003ff09723e */ /* 0x000fc400048060ff */
[----:B------:R-:W-:-:S03]  /*e410*/  F2FP.SATFINITE.E5M2.F32.PACK_AB_MERGE_C R11, RZ, R4, RZ ;  /* 0x00000004ff0b723e */ /* 0x000fc600048060ff */
[----:B------:R1:W-:Y:S04]  /*e420*/  @!P6 STG.E.U8 desc[UR22][R24.64+0xc9], R9 ;  /* 0x0000c9091800e986 */ /* 0x0003e8000c101116 */
[----:B------:R-:W-:Y:S01]  /*e430*/  @!P3 STG.E.U8 desc[UR22][R26.64+0xc8], R11 ;  /* 0x0000c80b1a00b986 */ /* 0x000fe2000c101116 */
[----:B------:R-:W-:-:S03]  /*e440*/  FMUL R0, R220, UR25 ;  /* 0x00000019dc007c20 */ /* 0x000fc60008400000 */
[----:B------:R-:W4:Y:S02]  /*e450*/  LDL.LU R220, [R1+0x34] ;  /* 0x0000340001dc7983 */ /* 0x000f240000300800 */
[----:B0-----:R-:W-:Y:S01]  /*e460*/  F2FP.SATFINITE.E5M2.F32.PACK_AB_MERGE_C R7, RZ, R0, RZ ;  /* 0x00000000ff07723e */ /* 0x001fe200048060ff */
[----:B------:R-:W-:Y:S02]  /*e470*/  FMUL R2, R221, UR25 ;  /* 0x00000019dd027c20 */ /* 0x000fe40008400000 */
[----:B------:R-:W4:Y:S03]  /*e480*/  LDL.LU R221, [R1+0x38] ;  /* 0x0000380001dd7983 */ /* 0x000f260000300800 */
[----:B-1----:R-:W-:Y:S01]  /*e490*/  F2FP.SATFINITE.E5M2.F32.PACK_AB_MERGE_C R5, RZ, R2, RZ ;  /* 0x00000002ff05723e */ /* 0x002fe200048060ff */
[----:B------:R-:W-:Y:S04]  /*e4a0*/  @!P4 STG.E.U8 desc[UR22][R26.64+0xc9], R7 ;  /* 0x0000c9071a00c986 */ /* 0x000fe8000c101116 */
[----:B------:R0:W-:Y:S01]  /*e4b0*/  @!P5 STG.E.U8 desc[UR22][R24.64+0xd0], R5 ;  /* 0x0000d0051800d986 */ /* 0x0001e2000c101116 */
[----:B------:R-:W-:-:S03]  /*e4c0*/  FMUL R3, R223, UR25 ;  /* 0x00000019df037c20 */ /* 0x000fc60008400000 */
[----:B------:R-:W4:Y:S02]  /*e4d0*/  LDL.LU R223, [R1+0x3c] ;  /* 0x00003c0001df7983 */ /* 0x000f240000300800 */
[----:B------:R-:W-:Y:S01]  /*e4e0*/  F2FP.SATFINITE.E5M2.F32.PACK_AB_MERGE_C R9, RZ, R3, RZ ;  /* 0x00000003ff09723e */ /* 0x000fe200048060ff */
[----:B---3--:R-:W-:Y:S02]  /*e4f0*/  FMUL R0, R222, UR25 ;  /* 0x00000019de007c20 */ /* 0x008fe40008400000 */
[----:B------:R-:W3:Y:S03]  /*e500*/  LDL.LU R222, [R1+0x40] ;  /* 0x0000400001de7983 */ /* 0x000ee60000300800 */
[----:B------:R-:W-:Y:S01]  /*e510*/  F2FP.SATFINITE.E5M2.F32.PACK_AB_MERGE_C R13, RZ, R0, RZ ;  /* 0x00000000ff0d723e */ /* 0x000fe200048060ff */
[----:B--2---:R-:W-:Y:S02]  /*e520*/  FMUL R2, R224, UR25 ;  /* 0x00000019e0027c20 */ /* 0x004fe40008400000 */
[----:B------:R-:W2:Y:S01]  /*e530*/  LDL.LU R224, [R1+0x44] ;  /* 0x0000440001e07983 */ /* 0x000ea20000300800 */
[----:B----4-:R-:W-:-:S03]  /*e540*/  FMUL R0, R225, UR25 ;  /* 0x00000019e1007c20 */ /* 0x010fc60008400000 */
[----:B------:R-:W4:Y:S01]  /*e550*/  LDL.LU R225, [R1+0x48] ;  /* 0x0000480001e17983 */ /* 0x000f220000300800 */
[----:B------:R-:W-:Y:S01]  /*e560*/  FMUL R3, R226, UR25 ;  /* 0x00000019e2037c20 */ /* 0x000fe20008400000 */
[----:B0-----:R-:W-:Y:S02]  /*e570*/  F2FP.SATFINITE.E5M2.F32.PACK_AB_MERGE_C R5, RZ, R0, RZ ;  /* 0x00000000ff05723e */ /* 0x001fe400048060ff */
[----:B------:R-:W4:Y:S01]  /*e580*/  LDL.LU R226, [R1+0x4c] ;  /* 0x00004c0001e27983 */ /* 0x000f220000300800 */
[----:B------:R-:W-:-:S03]  /*e590*/  FMUL R0, R227, UR25 ;  /* 0x00000019e3007c20 */ /* 0x000fc60008400000 */
[----:B------:R-:W4:Y:S01]  /*e5a0*/  LDL.LU R227, [R1+0x50] ;  /* 0x0000500001e37983 */ /* 0x000f220000300800 */
[C---:B------:R-:W-:Y:S02]  /*e5b0*/  ISETP.LT.OR P6, PT, R34.reuse, 0xd2, !P1 ;  /* 0x000000d22200780c */ /* 0x040fe40004fc1670 */
[C---:B------:R-:W-:Y:S01]  /*e5c0*/  ISETP.LT.OR P4, PT, R34.reuse, 0xd2, !P0 ;  /* 0x000000d22200780c */ /* 0x040fe20004781670 */
[----:B------:R-:W4:Y:S01]  /*e5d0*/  LDL.LU R218, [R1+0x54] ;  /* 0x0000540001da7983 */ /* 0x000f220000300800 */
[C---:B------:R-:W-:Y:S02]  /*e5e0*/  ISETP.LT.OR P3, PT, R34.reuse, 0xd1, !P0 ;  /* 0x000000d12200780c */ /* 0x040fe40004761670 */
[----:B------:R-:W-:Y:S02]  /*e5f0*/  ISETP.LT.OR P5, PT, R34, 0xd9, !P1 ;  /* 0x000000d92200780c */ /* 0x000fe40004fa1670 */
[----:B------:R-:W-:Y:S02]  /*e600*/  F2FP.SATFINITE.E5M2.F32.PACK_AB_MERGE_C R7, RZ, R2, RZ ;  /* 0x00000002ff07723e */ /* 0x000fe400048060ff */
[----:B------:R-:W-:-:S03]  /*e610*/  F2FP.SATFINITE.E5M2.F32.PACK_AB_MERGE_C R11, RZ, R0, RZ ;  /* 0x00000000ff0b723e */ /* 0x000fc600048060ff */
[----:B------:R0:W-:Y:S01]  /*e620*/  @!P6 STG.E.U8 desc[UR22][R24.64+0xd1], R9 ;  /* 0x0000d1091800e986 */ /* 0x0001e2000c101116 */
[----:B------:R-:W-:-:S03]  /*e630*/  ISETP.LT.OR P6, PT, R34, 0xda, !P1 ;  /* 0x000000da2200780c */ /* 0x000fc60004fc1670 */
[----:B------:R-:W-:Y:S01]  /*e640*/  @!P4 STG.E.U8 desc[UR22][R26.64+0xd1], R7 ;  /* 0x0000d1071a00c986 */ /* 0x000fe2000c101116 */
[----:B------:R-:W-:-:S03]  /*e650*/  ISETP.LT.OR P4, PT, R34, 0xda, !P0 ;  /* 0x000000da2200780c */ /* 0x000fc60004781670 */
[----:B------:R-:W-:Y:S01]  /*e660*/  @!P3 STG.E.U8 desc[UR22][R26.64+0xd0], R13 ;  /* 0x0000d00d1a00b986 */ /* 0x000fe2000c101116 */
[----:B0-----:R-:W-:-:S03]  /*e670*/  F2FP.SATFINITE.E5M2.F32.PACK_AB_MERGE_C R9, RZ, R3, RZ ;  /* 0x00000003ff09723e */ /* 0x001fc600048060ff */
[----:B------:R0:W-:Y:S04]  /*e680*/  @!P5 STG.E.U8 desc[UR22][R24.64+0xd8], R5 ;  /* 0x0000d8051800d986 */ /* 0x0001e8000c101116 */
[----:B------:R1:W-:Y:S01]  /*e690*/  @!P6 STG.E.U8 desc[UR22][R24.64+0xd9], R9 ;  /* 0x0000d9091800e986 */ /* 0x0003e2000c101116 */
[----:B------:R-:W-:-:S03]  /*e6a0*/  FMUL R0, R220, UR25 ;  /* 0x00000019dc007c20 */ /* 0x000fc60008400000 */
[----:B------:R-:W4:Y:S02]  /*e6b0*/  LDL.LU R220, [R1+0x58] ;  /* 0x0000580001dc7983 */ /* 0x000f240000300800 */
[----:B0-----:R-:W-:Y:S01]  /*e6c0*/  F2FP.SATFINITE.E5M2.F32.PACK_AB_MERGE_C R5, RZ, R0, RZ ;  /* 0x00000000ff05723e */ /* 0x001fe200048060ff */
[----:B------:R-:W-:Y:S02]  /*e6d0*/  FMUL R2, R221, UR25 ;  /* 0x00000019dd027c20 */ /* 0x000fe40008400000 */
[----:B------:R-:W4:Y:S03]  /*e6e0*/  LDL.LU R221, [R1+0x5c] ;  /* 0x00005c0001dd7983 */ /* 0x000f260000300800 */
[----:B------:R-:W-:Y:S01]  /*e6f0*/  F2FP.SATFINITE.E5M2.F32.PACK_AB_MERGE_C R7, RZ, R2, RZ ;  /* 0x00000002ff07723e */ /* 0x000fe200048060ff */
[----:B------:R0:W-:Y:S01]  /*e700*/  @!P4 STG.E.U8 desc[UR22][R26.64+0xd9], R5 ;  /* 0x0000d9051a00c986 */ /* 0x0001e2000c101116 */
[----:B------:R-:W-:-:S03]  /*e710*/  FMUL R3, R223, UR25 ;  /* 0x00000019df037c20 */ /* 0x000fc60008400000 */
[----:B------:R-:W4:Y:S02]  /*e720*/  LDL.LU R223, [R1+0x60] ;  /* 0x0000600001df7983 */ /* 0x000f240000300800 */
[----:B-1----:R-:W-:Y:S01]  /*e730*/  F2FP.SATFINITE.E5M2.F32.PACK_AB_MERGE_C R9, RZ, R3, RZ ;  /* 0x00000003ff09723e */ /* 0x002fe200048060ff */
[----:B---3--:R-:W-:Y:S02]  /*e740*/  FMUL R4, R222, UR25 ;  /* 0x00000019de047c20 */ /* 0x008fe40008400000 */
[----:B------:R-:W3:Y:S01]  /*e750*/  LDL.LU R222, [R1+0x64] ;  /* 0x0000640001de7983 */ /* 0x000ee20000300800 */
[----:B--2---:R-:W-:-:S03]  /*e760*/  FMUL R0, R224, UR25 ;  /* 0x00000019e0007c20 */ /* 0x004fc60008400000 */
[----:B------:R-:W2:Y:S01]  /*e770*/  LDL.LU R224, [R1+0x68] ;  /* 0x0000680001e07983 */ /* 0x000ea20000300800 */
[----:B----4-:R-:W-:Y:S01]  /*e780*/  FMUL R2, R225, UR25 ;  /* 0x00000019e1027c20 */ /* 0x010fe20008400000 */
[----:B0-----:R-:W-:Y:S02]  /*e790*/  F2FP.SATFINITE.E5M2.F32.PACK_AB_MERGE_C R5, RZ, R0, RZ ;  /* 0x00000000ff05723e */ /* 0x001fe400048060ff */
[----:B------:R-:W4:Y:S01]  /*e7a0*/  LDL.LU R225, [R1+0x6c] ;  /* 0x00006c0001e17983 */ /* 0x000f220000300800 */
[----:B------:R-:W-:-:S03]  /*e7b0*/  FMUL R3, R226, UR25 ;  /* 0x00000019e2037c20 */ /* 0x000fc60008400000 */
[----:B------:R-:W4:Y:S01]  /*e7c0*/  LDL.LU R226, [R1+0x70] ;  /* 0x0000700001e27983 */ /* 0x000f220000300800 */
[----:B------:R-:W-:-:S03]  /*e7d0*/  FMUL R0, R227, UR25 ;  /* 0x00000019e3007c20 */ /* 0x000fc60008400000 */
[----:B------:R-:W4:Y:S01]  /*e7e0*/  LDL.LU R227, [R1+0x74] ;  /* 0x0000740001e37983 */ /* 0x000f220000300800 */
[C---:B------:R-:W-:Y:S02]  /*e7f0*/  ISETP.LT.OR P3, PT, R34.reuse, 0xd9, !P0 ;  /* 0x000000d92200780c */ /* 0x040fe40004761670 */
[C---:B------:R-:W-:Y:S02]  /*e800*/  ISETP.LT.OR P5, PT, R34.reuse, 0xe1, !P1 ;  /* 0x000000e12200780c */ /* 0x040fe40004fa1670 */
[C---:B------:R-:W-:Y:S02]  /*e810*/  ISETP.LT.OR P6, PT, R34.reuse, 0xe2, !P1 ;  /* 0x000000e22200780c */ /* 0x040fe40004fc1670 */
[----:B------:R-:W-:-:S07]  /*e820*/  ISETP.LT.OR P4, PT, R34, 0xe2, !P0 ;  /* 0x000000e22200780c */ /* 0x000fce0004781670 */
[----:B------:R-:W-:Y:S01]  /*e830*/  @!P3 STG.E.U8 desc[UR22][R26.64+0xd8], R11 ;  /* 0x0000d80b1a00b986 */ /* 0x000fe2000c101116 */
[----:B------:R-:W-:-:S03]  /*e840*/  ISETP.LT.OR P3, PT, R34, 0xe1, !P0 ;  /* 0x000000e12200780c */ /* 0x000fc60004761670 */
[----:B------:R0:W-:Y:S01]  /*e850*/  @!P5 STG.E.U8 desc[UR22][R24.64+0xe0], R7 ;  /* 0x0000e0071800d986 */ /* 0x0001e2000c101116 */
[----:B------:R-:W-:-:S03]  /*e860*/  ISETP.LT.OR P5, PT, R34, 0xe9, !P1 ;  /* 0x000000e92200780c */ /* 0x000fc60004fa1670 */
[----:B------:R1:W-:Y:S01]  /*e870*/  @!P6 STG.E.U8 desc[UR22][R24.64+0xe1], R9 ;  /* 0x0000e1091800e986 */ /* 0x0003e2000c101116 */
[----:B------:R-:W-:Y:S02]  /*e880*/  ISETP.LT.OR P6, PT, R34, 0xea, !P1 ;  /* 0x000000ea2200780c */ /* 0x000fe40004fc1670 */
[----:B------:R-:W-:Y:S01]  /*e890*/  F2FP.SATFINITE.E5M2.F32.PACK_AB_MERGE_C R13, RZ, R4, RZ ;  /* 0x00000004ff0d723e */ /* 0x000fe200048060ff */
[----:B------:R1:W-:Y:S01]  /*e8a0*/  @!P4 STG.E.U8 desc[UR22][R26.64+0xe1], R5 ;  /* 0x0000e1051a00c986 */ /* 0x0003e2000c101116 */
[----:B0-----:R-:W-:-:S03]  /*e8b0*/  F2FP.SATFINITE.E5M2.F32.PACK_AB_MERGE_C R7, RZ, R2, RZ ;  /* 0x00000002ff07723e */ /* 0x001fc600048060ff */
[----:B------:R-:W-:Y:S01]  /*e8c0*/  @!P3 STG.E.U8 desc[UR22][R26.64+0xe0], R13 ;  /* 0x0000e00d1a00b986 */ /* 0x000fe2000c101116 */
[----:B-1----:R-:W-:-:S03]  /*e8d0*/  F2FP.SATFINITE.E5M2.F32.PACK_AB_MERGE_C R9, RZ, R3, RZ ;  /* 0x00000003ff09723e */ /* 0x002fc600048060ff */
[----:B------:R0:W-:Y:S01]  /*e8e0*/  @!P5 STG.E.U8 desc[UR22][R24.64+0xe8], R7 ;  /* 0x0000e8071800d986 */ /* 0x0001e2000c101116 */
[C---:B------:R-:W-:Y:S02]  /*e8f0*/  ISETP.LT.OR P3, PT, R34.reuse, 0xe9, !P0 ;  /* 0x000000e92200780c */ /* 0x040fe40004761670 */
[C---:B------:R-:W-:Y:S01]  /*e900*/  ISETP.LT.OR P4, PT, R34.reuse, 0xea, !P0 ;  /* 0x000000ea2200780c */ /* 0x040fe20004781670 */
[----:B------:R1:W-:Y:S01]  /*e910*/  @!P6 STG.E.U8 desc[UR22][R24.64+0xe9], R9 ;  /* 0x0000e9091800e986 */ /* 0x0003e2000c101116 */
[----:B------:R-:W-:Y:S01]  /*e920*/  ISETP.LT.OR P5, PT, R34, 0xf1, !P1 ;  /* 0x000000f12200780c */ /* 0x000fe20004fa1670 */
[----:B------:R-:W-:Y:S01]  /*e930*/  FMUL R2, R218, UR25 ;  /* 0x00000019da027c20 */ /* 0x000fe20008400000 */
[----:B------:R-:W-:Y:S02]  /*e940*/  ISETP.LT.OR P6, PT, R34, 0xf2, !P1 ;  /* 0x000000f22200780c */ /* 0x000fe40004fc1670 */
[----:B------:R-:W-:Y:S02]  /*e950*/  F2FP.SATFINITE.E5M2.F32.PACK_AB_MERGE_C R11, RZ, R0, RZ ;  /* 0x00000000ff0b723e */ /* 0x000fe400048060ff */
[----:B------:R-:W-:-:S03]  /*e960*/  F2FP.SATFINITE.E5M2.F32.PACK_AB_MERGE_C R5, RZ, R2, RZ ;  /* 0x00000002ff05723e */ /* 0x000fc600048060ff */
[----:B------:R-:W-:Y:S01]  /*e970*/  @!P3 STG.E.U8 desc[UR22][R26.64+0xe8], R11 ;  /* 0x0000e80b1a00b986 */ /* 0x000fe2000c101116 */
[----:B------:R-:W-:-:S03]  /*e980*/  ISETP.LT.OR P3, PT, R34, 0xf1, !P0 ;  /* 0x000000f12200780c */ /* 0x000fc60004761670 */
[----:B------:R-:W-:Y:S01]  /*e990*/  @!P4 STG.E.U8 desc[UR22][R26.64+0xe9], R5 ;  /* 0x0000e9051a00c986 */ /* 0x000fe2000c101116 */
[C---:B------:R-:W-:Y:S02]  /*e9a0*/  ISETP.LT.OR P4, PT, R34.reuse, 0xf9, !P1 ;  /* 0x000000f92200780c */ /* 0x040fe40004f81670 */
[----:B------:R-:W-:Y:S01]  /*e9b0*/  ISETP.LT.OR P1, PT, R34, 0xfa, !P1 ;  /* 0x000000fa2200780c */ /* 0x000fe20004f21670 */
[----:B------:R-:W-:-:S05]  /*e9c0*/  FMUL R0, R220, UR25 ;  /* 0x00000019dc007c20 */ /* 0x000fca0008400000 */
[----:B0-----:R-:W-:-:S05]  /*e9d0*/  F2FP.SATFINITE.E5M2.F32.PACK_AB_MERGE_C R7, RZ, R0, RZ ;  /* 0x00000000ff07723e */ /* 0x001fca00048060ff */
[----:B------:R0:W-:Y:S01]  /*e9e0*/  @!P5 STG.E.U8 desc[UR22][R24.64+0xf0], R7 ;  /* 0x0000f0071800d986 */ /* 0x0001e2000c101116 */
[----:B------:R-:W-:-:S05]  /*e9f0*/  FMUL R3, R221, UR25 ;  /* 0x00000019dd037c20 */ /* 0x000fca0008400000 */
[----:B-1----:R-:W-:Y:S02]  /*ea00*/  F2FP.SATFINITE.E5M2.F32.PACK_AB_MERGE_C R9, RZ, R3, RZ ;  /* 0x00000003ff09723e */ /* 0x002fe400048060ff */
[----:B------:R-:W-:-:S03]  /*ea10*/  ISETP.LT.OR P5, PT, R34, 0xf2, !P0 ;  /* 0x000000f22200780c */ /* 0x000fc600047a1670 */
[----:B------:R1:W-:Y:S01]  /*ea20*/  @!P6 STG.E.U8 desc[UR22][R24.64+0xf1], R9 ;  /* 0x0000f1091800e986 */ /* 0x0003e2000c101116 */
[C---:B------:R-:W-:Y:S02]  /*ea30*/  ISETP.LT.OR P6, PT, R34.reuse, 0xf9, !P0 ;  /* 0x000000f92200780c */ /* 0x040fe400047c1670 */
[----:B------:R-:W-:Y:S01]  /*ea40*/  ISETP.LT.OR P0, PT, R34, 0xfa, !P0 ;  /* 0x000000fa2200780c */ /* 0x000fe20004701670 */
[----:B------:R-:W-:-:S05]  /*ea50*/  FMUL R0, R223, UR25 ;  /* 0x00000019df007c20 */ /* 0x000fca0008400000 */
[----:B------:R-:W-:-:S05]  /*ea60*/  F2FP.SATFINITE.E5M2.F32.PACK_AB_MERGE_C R13, RZ, R0, RZ ;  /* 0x00000000ff0d723e */ /* 0x000fca00048060ff */
[----:B------:R0:W-:Y:S01]  /*ea70*/  @!P3 STG.E.U8 desc[UR22][R26.64+0xf0], R13 ;  /* 0x0000f00d1a00b986 */ /* 0x0001e2000c101116 */
[----:B---3--:R-:W-:Y:S01]  /*ea80*/  FMUL R0, R222, UR25 ;  /* 0x00000019de007c20 */ /* 0x008fe20008400000 */
[----:B--2---:R-:W-:Y:S01]  /*ea90*/  FMUL R2, R224, UR25 ;  /* 0x00000019e0027c20 */ /* 0x004fe20008400000 */
[----:B----4-:R-:W-:-:S03]  /*eaa0*/  FMUL R3, R225, UR25 ;  /* 0x00000019e1037c20 */ /* 0x010fc60008400000 */
[----:B0-----:R-:W-:Y:S01]  /*eab0*/  F2FP.SATFINITE.E5M2.F32.PACK_AB_MERGE_C R7, RZ, R0, RZ ;  /* 0x00000000ff07723e */ /* 0x001fe200048060ff */
[----:B------:R-:W-:Y:S01]  /*eac0*/  FMUL R4, R226, UR25 ;  /* 0x00000019e2047c20 */ /* 0x000fe20008400000 */
[----:B------:R-:W-:Y:S01]  /*ead0*/  FMUL R5, R227, UR25 ;  /* 0x00000019e3057c20 */ /* 0x000fe20008400000 */
[----:B-1----:R-:W-:Y:S02]  /*eae0*/  F2FP.SATFINITE.E5M2.F32.PACK_AB_MERGE_C R9, RZ, R2, RZ ;  /* 0x00000002ff09723e */ /* 0x002fe400048060ff */
[----:B------:R-:W-:Y:S02]  /*eaf0*/  F2FP.SATFINITE.E5M2.F32.PACK_AB_MERGE_C R3, RZ, R3, RZ ;  /* 0x00000003ff03723e */ /* 0x000fe400048060ff */
[----:B------:R-:W-:Y:S02]  /*eb00*/  F2FP.SATFINITE.E5M2.F32.PACK_AB_MERGE_C R11, RZ, R4, RZ ;  /* 0x00000004ff0b723e */ /* 0x000fe400048060ff */
[----:B------:R-:W-:Y:S01]  /*eb10*/  F2FP.SATFINITE.E5M2.F32.PACK_AB_MERGE_C R5, RZ, R5, RZ ;  /* 0x00000005ff05723e */ /* 0x000fe200048060ff */
[----:B------:R0:W-:Y:S04]  /*eb20*/  @!P5 STG.E.U8 desc[UR22][R26.64+0xf1], R7 ;  /* 0x0000f1071a00d986 */ /* 0x0001e8000c101116 */
[----:B------:R0:W-:Y:S04]  /*eb30*/  @!P4 STG.E.U8 desc[UR22][R24.64+0xf8], R9 ;  /* 0x0000f8091800c986 */ /* 0x0001e8000c101116 */
[----:B------:R0:W-:Y:S04]  /*eb40*/  @!P1 STG.E.U8 desc[UR22][R24.64+0xf9], R3 ;  /* 0x0000f90318009986 */ /* 0x0001e8000c101116 */
[----:B------:R0:W-:Y:S04]  /*eb50*/  @!P6 STG.E.U8 desc[UR22][R26.64+0xf8], R11 ;  /* 0x0000f80b1a00e986 */ /* 0x0001e8000c101116 */
[----:B------:R0:W-:Y:S02]  /*eb60*/  @!P0 STG.E.U8 desc[UR22][R26.64+0xf9], R5 ;  /* 0x0000f9051a008986 */ /* 0x0001e4000c101116 */
.L_x_298:
[----:B------:R-:W-:Y:S05]  /*eb70*/  BSYNC B0 ;  /* 0x0000000000007941 */ /* 0x000fea0003800000 */
.L_x_40:
[----:B------:R-:W2:Y:S01]  /*eb80*/  LDL.LU R22, [R1+0x84] ;  /* 0x0000840001167983 */ /* 0x000ea20000300800 */
[----:B0-----:R-:W-:Y:S01]  /*eb90*/  IMAD.U32 R3, RZ, RZ, UR18 ;  /* 0x00000012ff037e24 */ /* 0x001fe2000f8e00ff */
[----:B------:R-:W-:Y:S02]  /*eba0*/  ULDC.64 UR6, c[0x0][0x650] ;  /* 0x0001940000067ab9 */ /* 0x000fe40000000a00 */
[----:B------:R-:W3:Y:S01]  /*ebb0*/  LDL.LU R19, [R1+0x88] ;  /* 0x0000880001137983 */ /* 0x000ee20000300800 */
[----:B-----5:R-:W-:Y:S01]  /*ebc0*/  IMAD.U32 R0, RZ, RZ, UR20 ;  /* 0x00000014ff007e24 */ /* 0x020fe2000f8e00ff */
[----:B------:R0:W-:Y:S01]  /*ebd0*/  SYNCS.ARRIVE.TRANS64.A1T0 RZ, [R3+UR29], RZ ;  /* 0x000000ff03ff79a7 */ /* 0x0001e2000810001d */
[----:B------:R-:W-:Y:S02]  /*ebe0*/  IMAD.U32 R2, RZ, RZ, UR20 ;  /* 0x00000014ff027e24 */ /* 0x000fe4000f8e00ff */
[----:B------:R-:W-:Y:S02]  /*ebf0*/  IMAD.MOV.U32 R4, RZ, RZ, -0x1 ;  /* 0xffffffffff047424 */ /* 0x000fe400078e00ff */
[----:B0-----:R-:W-:Y:S01]  /*ec00*/  IMAD.U32 R3, RZ, RZ, UR15 ;  /* 0x0000000fff037e24 */ /* 0x001fe2000f8e00ff */
[----:B---3--:R-:W-:-:S02]  /*ec10*/  LEA R19, P0, R0, R19, 0x1 ;  /* 0x0000001300137211 */ /* 0x008fc400078008ff */
[----:B------:R-:W-:Y:S02]  /*ec20*/  PRMT R0, RZ, 0x7610, R0 ;  /* 0x00007610ff007816 */ /* 0x000fe40000000000 */
[----:B--2---:R-:W-:Y:S01]  /*ec30*/  LEA.HI.X R22, R2, R22, R3, 0x1, P0 ;  /* 0x0000001602167211 */ /* 0x004fe200000f0c03 */
[----:B------:R-:W-:Y:S01]  /*ec40*/  IMAD.MOV.U32 R2, RZ, RZ, -0x1 ;  /* 0xffffffffff027424 */ /* 0x000fe200078e00ff */
[----:B------:R0:W-:Y:S01]  /*ec50*/  STL [R1+0x88], R19 ;  /* 0x0000881301007387 */ /* 0x0001e20000100800 */
[----:B------:R-:W-:Y:S01]  /*ec60*/  IMAD.MOV.U32 R3, RZ, RZ, -0x1 ;  /* 0xffffffffff037424 */ /* 0x000fe200078e00ff */
[----:B------:R-:W-:Y:S02]  /*ec70*/  ISETP.GE.U32.AND P0, PT, R19, UR6, PT ;  /* 0x0000000613007c0c */ /* 0x000fe4000bf06070 */
[----:B------:R0:W-:Y:S02]  /*ec80*/  STL [R1+0x84], R22 ;  /* 0x0000841601007387 */ /* 0x0001e40000100800 */
[----:B------:R-:W-:-:S02]  /*ec90*/  ISETP.GE.U32.AND.EX P0, PT, R22, UR7, PT, P0 ;  /* 0x0000000716007c0c */ /* 0x000fc4000bf06100 */
[----:B------:R0:W-:Y:S04]  /*eca0*/  STL [R1+0x8c], R4 ;  /* 0x00008c0401007387 */ /* 0x0001e80000100800 */
[----:B------:R0:W-:Y:S04]  /*ecb0*/  STL [R1+0x7c], R2 ;  /* 0x00007c0201007387 */ /* 0x0001e80000100800 */
[----:B------:R0:W-:Y:S03]  /*ecc0*/  STL [R1+0x90], R3 ;  /* 0x0000900301007387 */ /* 0x0001e60000100800 */
[----:B------:R-:W-:Y:S05]  /*ecd0*/  @P0 BRA `(.L_x_299) ;  /* 0x0000000400740947 */ /* 0x000fea0003800000 */
[----:B------:R-:W2:Y:S01]  /*ece0*/  S2R R14, SR_CTAID.X ;  /* 0x00000000000e7919 */ /* 0x000ea20000002500 */
[----:B------:R-:W3:Y:S01]  /*ecf0*/  LDC.64 R8, c[0x0][0x628] ;  /* 0x00018a00ff087b82 */ /* 0x000ee20000000a00 */
[----:B------:R-:W-:Y:S01]  /*ed00*/  ULDC UR6, c[0x0][0x150] ;  /* 0x0000540000067ab9 */ /* 0x000fe20000000800 */
[----:B------:R-:W-:Y:S01]  /*ed10*/  IMAD.MOV.U32 R6, RZ, RZ, R19 ;  /* 0x000000ffff067224 */ /* 0x000fe200078e0013 */
[----:B------:R-:W0:Y:S01]  /*ed20*/  S2R R16, SR_CTAID.Y ;  /* 0x0000000000107919 */ /* 0x000e220000002600 */
[----:B------:R-:W-:-:S04]  /*ed30*/  IMAD.MOV.U32 R7, RZ, RZ, R22 ;  /* 0x000000ffff077224 */ /* 0x000fc800078e0016 */
[----:B------:R-:W0:Y:S08]  /*ed40*/  LDC R17, c[0x0][0x144] ;  /* 0x00005100ff117b82 */ /* 0x000e300000000800 */
[----:B------:R-:W0:Y:S08]  /*ed50*/  LDC R10, c[0x0][0x630] ;  /* 0x00018c00ff0a7b82 */ /* 0x000e300000000800 */
[----:B------:R-:W0:Y:S01]  /*ed60*/  LDC.64 R12, c[0x0][0x620] ;  /* 0x00018800ff0c7b82 */ /* 0x000e220000000a00 */
[----:B---3--:R-:W-:-:S04]  /*ed70*/  ISETP.NE.U32.AND P0, PT, R8, RZ, PT ;  /* 0x000000ff0800720c */ /* 0x008fc80003f05070 */
[----:B------:R-:W-:Y:S02]  /*ed80*/  ISETP.NE.AND.EX P0, PT, R9, RZ, PT, P0 ;  /* 0x000000ff0900720c */ /* 0x000fe40003f05300 */
[----:B--2---:R-:W-:-:S05]  /*ed90*/  I2FP.F32.U32 R0, R14 ;  /* 0x0000000e00007245 */ /* 0x004fca0000201000 */
[----:B------:R-:W-:-:S04]  /*eda0*/  FMUL R0, R0, UR6 ;  /* 0x0000000600007c20 */ /* 0x000fc80008400000 */
[----:B------:R2:W3:Y:S02]  /*edb0*/  F2I.U32.TRUNC.NTZ R15, R0 ;  /* 0x00000000000f7305 */ /* 0x0004e4000020f000 */
[----:B------:R-:W-:Y:S05]  /*edc0*/  @!P0 BRA `(.L_x_300) ;  /* 0x0000000000288947 */ /* 0x000fea0003800000 */
[----:B--2---:R-:W2:Y:S02]  /*edd0*/  LDC R0, c[0x0][0x634] ;  /* 0x00018d00ff007b82 */ /* 0x004ea40000000800 */
[----:B--2---:R-:W-:-:S05]  /*ede0*/  IADD3 R7, P0, R19, R0, RZ ;  /* 0x0000000013077210 */ /* 0x004fca0007f1e0ff */
[----:B------:R-:W-:-:S04]  /*edf0*/  IMAD.X R11, RZ, RZ, R22, P0 ;  /* 0x000000ffff0b7224 */ /* 0x000fc800000e0616 */
[----:B0-----:R-:W-:-:S04]  /*ee00*/  IMAD.WIDE.U32 R2, R11, R8, RZ ;  /* 0x000000080b027225 */ /* 0x001fc800078e00ff */
[----:B------:R-:W-:-:S04]  /*ee10*/  IMAD.WIDE.U32 R4, P0, R7, R9, R2 ;  /* 0x0000000907047225 */ /* 0x000fc80007800002 */
[----:B------:R-:W-:-:S04]  /*ee20*/  IMAD.WIDE.U32 R2, R7, R8, RZ ;  /* 0x0000000807027225 */ /* 0x000fc800078e00ff */
[----:B------:R-:W-:Y:S01]  /*ee30*/  IMAD.X R7, RZ, RZ, RZ, P0 ;  /* 0x000000ffff077224 */ /* 0x000fe200000e06ff */
[----:B------:R-:W-:Y:S01]  /*ee40*/  IADD3 RZ, P0, R3, R4, RZ ;  /* 0x0000000403ff7210 */ /* 0x000fe20007f1e0ff */
[----:B------:R-:W-:-:S04]  /*ee50*/  IMAD.MOV.U32 R6, RZ, RZ, R5 ;  /* 0x000000ffff067224 */ /* 0x000fc800078e0005 */
[----:B------:R-:W-:-:S08]  /*ee60*/  IMAD.WIDE.U32.X R6, R11, R9, R6, P0 ;  /* 0x000000090b067225 */ /* 0x000fd000000e0406 */
.L_x_300:
[-CC-:B0-----:R-:W-:Y:S01]  /*ee70*/  SHF.R.U64 R11, R6, R10.reuse, R7.reuse ;  /* 0x0000000a060b7219 */ /* 0x181fe20000001207 */
[----:B------:R-:W0:Y:S01]  /*ee80*/  LDC.64 R20, c[0x0][0x640] ;  /* 0x00019000ff147b82 */ /* 0x000e220000000a00 */
[----:B--2---:R-:W-:Y:S01]  /*ee90*/  SHF.R.U32.HI R0, RZ, R10, R7 ;  /* 0x0000000aff007219 */ /* 0x004fe20000011607 */
[----:B------:R-:W-:Y:S01]  /*eea0*/  IMAD.MOV.U32 R2, RZ, RZ, R19 ;  /* 0x000000ffff027224 */ /* 0x000fe200078e0013 */
[----:B------:R-:W-:Y:S01]  /*eeb0*/  IADD3 R5, P0, RZ, -R11, RZ ;  /* 0x8000000bff057210 */ /* 0x000fe20007f1e0ff */
[----:B---3--:R-:W-:Y:S01]  /*eec0*/  IMAD.MOV R15, RZ, RZ, -R15 ;  /* 0x000000ffff0f7224 */ /* 0x008fe200078e0a0f */
[----:B------:R-:W-:Y:S01]  /*eed0*/  ULDC UR6, c[0x0][0x154] ;  /* 0x0000550000067ab9 */ /* 0x000fe20000000800 */
[----:B------:R-:W-:Y:S02]  /*eee0*/  IMAD.MOV.U32 R7, RZ, RZ, 0x1 ;  /* 0x00000001ff077424 */ /* 0x000fe400078e00ff */
[----:B------:R-:W2:Y:S01]  /*eef0*/  LDC R4, c[0x0][0x618] ;  /* 0x00018600ff047b82 */ /* 0x000ea20000000800 */
[----:B------:R-:W-:-:S02]  /*ef00*/  IMAD.X R3, RZ, RZ, ~R0, P0 ;  /* 0x000000ffff037224 */ /* 0x000fc400000e0e00 */
[----:B------:R-:W-:Y:S02]  /*ef10*/  IMAD R17, R17, R15, R14 ;  /* 0x0000000f11117224 */ /* 0x000fe400078e020e */
[-C--:B------:R-:W-:Y:S02]  /*ef20*/  IMAD R0, R3, R12.reuse, RZ ;  /* 0x0000000c03007224 */ /* 0x080fe400078e02ff */
[----:B------:R-:W-:Y:S01]  /*ef30*/  IMAD.MOV.U32 R3, RZ, RZ, R22 ;  /* 0x000000ffff037224 */ /* 0x000fe200078e0016 */
[----:B------:R-:W3:Y:S01]  /*ef40*/  LDC R6, c[0x0][0x608] ;  /* 0x00018200ff067b82 */ /* 0x000ee20000000800 */
[----:B------:R-:W-:-:S04]  /*ef50*/  IMAD.WIDE.U32 R2, R5, R12, R2 ;  /* 0x0000000c05027225 */ /* 0x000fc800078e0002 */
[----:B------:R-:W-:-:S03]  /*ef60*/  IMAD R5, R5, R13, R0 ;  /* 0x0000000d05057224 */ /* 0x000fc600078e0200 */
[----:B------:R-:W5:Y:S01]  /*ef70*/  LDC R18, c[0x0][0x658] ;  /* 0x00019600ff127b82 */ /* 0x000f620000000800 */
[----:B------:R-:W-:Y:S01]  /*ef80*/  I2FP.F32.U32 R0, R16 ;  /* 0x0000001000007245 */ /* 0x000fe20000201000 */
[----:B------:R-:W-:Y:S01]  /*ef90*/  IMAD.IADD R3, R3, 0x1, R5 ;  /* 0x0000000103037824 */ /* 0x000fe200078e0205 */
[----:B0-----:R-:W-:Y:S01]  /*efa0*/  ISETP.NE.U32.AND P0, PT, R20, RZ, PT ;  /* 0x000000ff1400720c */ /* 0x001fe20003f05070 */
[----:B------:R-:W-:Y:S02]  /*efb0*/  IMAD.MOV.U32 R5, RZ, RZ, -0x1 ;  /* 0xffffffffff057424 */ /* 0x000fe400078e00ff */
[----:B------:R-:W-:Y:S02]  /*efc0*/  FMUL R0, R0, UR6 ;  /* 0x0000000600007c20 */ /* 0x000fe40008400000 */
[----:B------:R-:W0:Y:S01]  /*efd0*/  LDC R15, c[0x0][0x148] ;  /* 0x00005200ff0f7b82 */ /* 0x000e220000000800 */
[----:B--2---:R-:W-:Y:S01]  /*efe0*/  SHF.R.U64 R10, R2, R4, R3 ;  /* 0x00000004020a7219 */ /* 0x004fe20000001203 */
[----:B------:R2:W0:Y:S01]  /*eff0*/  F2I.U32.TRUNC.NTZ R13, R0 ;  /* 0x00000000000d7305 */ /* 0x000422000020f000 */
[----:B------:R-:W-:-:S02]  /*f000*/  ISETP.NE.AND.EX P0, PT, R21, RZ, PT, P0 ;  /* 0x000000ff1500720c */ /* 0x000fc40003f05300 */
[----:B------:R-:W-:-:S03]  /*f010*/  SHF.R.U32.HI R3, RZ, R4, R3 ;  /* 0x00000004ff037219 */ /* 0x000fc60000011603 */
[----:B------:R-:W0:Y:S01]  /*f020*/  LDC R14, c[0x0][0x600] ;  /* 0x00018000ff0e7b82 */ /* 0x000e220000000800 */
[-CC-:B---3--:R-:W-:Y:S02]  /*f030*/  SHF.R.U64 R8, R10, R6.reuse, R3.reuse ;  /* 0x000000060a087219 */ /* 0x188fe40000001203 */
[----:B------:R-:W-:-:S05]  /*f040*/  SHF.R.U32.HI R3, RZ, R6, R3 ;  /* 0x00000006ff037219 */ /* 0x000fca0000011603 */
[----:B------:R-:W3:Y:S01]  /*f050*/  LDC R22, c[0x0][0x648] ;  /* 0x00019200ff167b82 */ /* 0x000ee20000000800 */
[-CC-:B-----5:R-:W-:Y:S02]  /*f060*/  SHF.R.U64 R12, R8, R18.reuse, R3.reuse ;  /* 0x00000012080c7219 */ /* 0x1a0fe40000001203 */
[-C--:B------:R-:W-:Y:S02]  /*f070*/  SHF.L.U32 R5, R5, R18.reuse, RZ ;  /* 0x0000001205057219 */ /* 0x080fe400000006ff */
[-C--:B------:R-:W-:Y:S01]  /*f080*/  SHF.R.U32.HI R3, RZ, R18.reuse, R3 ;  /* 0x00000012ff037219 */ /* 0x080fe20000011603 */
[----:B------:R-:W-:Y:S01]  /*f090*/  IMAD.MOV.U32 R2, RZ, RZ, R12 ;  /* 0x000000ffff027224 */ /* 0x000fe200078e000c */
[----:B------:R-:W-:Y:S01]  /*f0a0*/  SHF.L.U32 R18, R7, R18, RZ ;  /* 0x0000001207127219 */ /* 0x000fe200000006ff */
[----:B------:R-:W0:Y:S01]  /*f0b0*/  LDC R23, c[0x0][0x638] ;  /* 0x00018e00ff177b82 */ /* 0x000e220000000800 */
[----:B------:R-:W-:-:S07]  /*f0c0*/  LOP3.LUT R19, RZ, R5, RZ, 0x33, !PT ;  /* 0x00000005ff137212 */ /* 0x000fce00078e33ff */
[----:B------:R-:W0:Y:S01]  /*f0d0*/  LDC R24, c[0x0][0x610] ;  /* 0x00018400ff187b82 */ /* 0x000e220000000800 */
[----:B--2---:R-:W-:Y:S05]  /*f0e0*/  @!P0 BRA `(.L_x_301) ;  /* 0x0000000000288947 */ /* 0x004fea0003800000 */
[----:B------:R-:W2:Y:S02]  /*f0f0*/  LDC R7, c[0x0][0x64c] ;  /* 0x00019300ff077b82 */ /* 0x000ea40000000800 */
[----:B--2---:R-:W-:-:S05]  /*f100*/  IADD3 R7, P0, R12, R7, RZ ;  /* 0x000000070c077210 */ /* 0x004fca0007f1e0ff */
        /* <DEDUP_REMOVED lines=8> */
.L_x_301:
[----:B---3--:R-:W-:Y:S01]  /*f190*/  SHF.R.U64 R0, R2, R22, R3 ;  /* 0x0000001602007219 */ /* 0x008fe20000001203 */
[----:B0-----:R-:W-:Y:S01]  /*f1a0*/  VIADD R7, R14, 0xffffffff ;  /* 0xffffffff0e077836 */ /* 0x001fe20000000000 */
[----:B------:R-:W-:Y:S01]  /*f1b0*/  LOP3.LUT R5, R8, R19, RZ, 0xc0, !PT ;  /* 0x0000001308057212 */ /* 0x000fe200078ec0ff */
[----:B------:R-:W-:Y:S02]  /*f1c0*/  IMAD.MOV R13, RZ, RZ, -R13 ;  /* 0x000000ffff0d7224 */ /* 0x000fe400078e0a0d */
[----:B------:R-:W-:Y:S02]  /*f1d0*/  IMAD.MOV R3, RZ, RZ, -R0 ;  /* 0x000000ffff037224 */ /* 0x000fe400078e0a00 */
[----:B------:R-:W-:Y:S01]  /*f1e0*/  IMAD R2, R18, R0, R5 ;  /* 0x0000000012027224 */ /* 0x000fe200078e0205 */
[----:B------:R-:W-:Y:S01]  /*f1f0*/  LOP3.LUT R5, R10, R7, RZ, 0xc0, !PT ;  /* 0x000000070a057212 */ /* 0x000fe200078ec0ff */
[----:B------:R-:W-:Y:S02]  /*f200*/  @P2 IMAD R17, R15, R13, R16 ;  /* 0x0000000d0f112224 */ /* 0x000fe400078e0210 */
[----:B------:R-:W-:-:S02]  /*f210*/  IMAD R0, R3, R23, R12 ;  /* 0x0000001703007224 */ /* 0x000fc400078e020c */
[----:B------:R-:W-:Y:S02]  /*f220*/  IMAD.MOV.U32 R4, RZ, RZ, 0x1 ;  /* 0x00000001ff047424 */ /* 0x000fe400078e00ff */
[----:B------:R-:W-:Y:S02]  /*f230*/  IMAD R2, R2, R24, R17 ;  /* 0x0000001802027224 */ /* 0x000fe400078e0211 */
[----:B------:R-:W-:Y:S01]  /*f240*/  IMAD R3, R0, R14, R5 ;  /* 0x0000000e00037224 */ /* 0x000fe200078e0205 */
[----:B------:R-:W-:-:S04]  /*f250*/  PRMT R0, R4, 0x7610, R0 ;  /* 0x0000761004007816 */ /* 0x000fc80000000000 */
[----:B------:R-:W-:Y:S02]  /*f260*/  SEL R4, R3, R2, !P2 ;  /* 0x0000000203047207 */ /* 0x000fe40005000000 */
[----:B------:R-:W-:-:S03]  /*f270*/  SEL R2, R2, R3, !P2 ;  /* 0x0000000302027207 */ /* 0x000fc60005000000 */
[----:B------:R2:W-:Y:S04]  /*f280*/  STL [R1+0x90], R4 ;  /* 0x0000900401007387 */ /* 0x0005e80000100800 */
[----:B------:R2:W-:Y:S04]  /*f290*/  STL [R1+0x7c], R11 ;  /* 0x00007c0b01007387 */ /* 0x0005e80000100800 */
[----:B------:R2:W-:Y:S02]  /*f2a0*/  STL [R1+0x8c], R2 ;  /* 0x00008c0201007387 */ /* 0x0005e40000100800 */
.L_x_299:
[----:B------:R-:W-:Y:S01]  /*f2b0*/  LOP3.LUT P0, RZ, R0, 0xff, RZ, 0xc0, !PT ;  /* 0x000000ff00ff7812 */ /* 0x000fe2000780c0ff */
[----:B------:R-:W-:-:S12]  /*f2c0*/  ULOP3.LUT UR30, UR30, 0x1, URZ, 0x3c, !UPT ;  /* 0x000000011e1e7892 */ /* 0x000fd8000f8e3c3f */
[----:B------:R-:W-:Y:S05]  /*f2d0*/  @P0 BRA `(.L_x_302) ;  /* 0xffffff2400d00947 */ /* 0x000fea000383ffff */
[----:B------:R-:W-:Y:S05]  /*f2e0*/  EXIT ;  /* 0x000000000000794d */ /* 0x000fea0003800000 */
.L_x_18:
[----:B------:R-:W-:-:S08]  /*f2f0*/  ISETP.NE.AND P0, PT, RZ, UR6, PT ;  /* 0x00000006ff007c0c */ /* 0x000fd0000bf05270 */
[----:B0123--:R-:W0:-:S00]  /*f300*/  USETMAXREG.DEALLOC.CTAPOOL 0x28 ;  /* 0x00000028000079c8 */ /* 0x00fe0000080e0500 */
[----:B------:R-:W-:Y:S05]  /*f310*/  @P0 EXIT ;  /* 0x000000000000094d */ /* 0x000fea0003800000 */
[----:B0-----:R-:W-:Y:S01]  /*f320*/  LOP3.LUT P0, RZ, R0, 0xff, RZ, 0xc0, !PT ;  /* 0x000000ff00ff7812 */ /* 0x001fe2000780c0ff */
[----:B------:R-:W-:Y:S02]  /*f330*/  IMAD.MOV.U32 R0, RZ, RZ, 0x1 ;  /* 0x00000001ff007424 */ /* 0x000fe400078e00ff */
[----:B------:R-:W-:-:S10]  /*f340*/  IMAD.MOV.U32 R8, RZ, RZ, RZ ;  /* 0x000000ffff087224 */ /* 0x000fd400078e00ff */
[----:B------:R-:W-:Y:S05]  /*f350*/  @!P0 BRA `(.L_x_303) ;  /* 0x0000000c00608947 */ /* 0x000fea0003800000 */
[----:B------:R-:W0:Y:S01]  /*f360*/  S2R R9, SR_CgaCtaId ;  /* 0x0000000000097919 */ /* 0x000e220000008800 */
[----:B------:R-:W-:Y:S01]  /*f370*/  LOP3.LUT P0, RZ, R2, 0x1f, RZ, 0xc0, !PT ;  /* 0x0000001f02ff7812 */ /* 0x000fe2000780c0ff */
[----:B------:R-:W-:Y:S01]  /*f380*/  ULDC UR5, c[0x0][0x658] ;  /* 0x0001960000057ab9 */ /* 0x000fe20000000800 */
[----:B------:R-:W-:Y:S01]  /*f390*/  UMOV UR6, 0xffffffff ;  /* 0xffffffff00067882 */ /* 0x000fe20000000000 */
[----:B------:R-:W-:Y:S01]  /*f3a0*/  BSSY B0, `(.L_x_303) ;  /* 0x00000d3000007945 */ /* 0x000fe20003800000 */
[----:B------:R-:W-:Y:S01]  /*f3b0*/  USHF.L.U32 UR6, UR6, UR5, URZ ;  /* 0x0000000506067299 */ /* 0x000fe2000800063f */
[C---:B------:R-:W-:Y:S01]  /*f3c0*/  ISETP.NE.AND P3, PT, R3.reuse, RZ, PT ;  /* 0x000000ff0300720c */ /* 0x040fe20003f65270 */
[----:B------:R-:W-:Y:S01]  /*f3d0*/  IMAD.MOV.U32 R11, RZ, RZ, 0x1 ;  /* 0x00000001ff0b7424 */ /* 0x000fe200078e00ff */
[----:B------:R-:W-:Y:S01]  /*f3e0*/  ISETP.NE.OR P0, PT, R3, RZ, !P0 ;  /* 0x000000ff0300720c */ /* 0x000fe20004705670 */
[----:B------:R-:W-:Y:S01]  /*f3f0*/  IMAD.MOV.U32 R0, RZ, RZ, 0x1 ;  /* 0x00000001ff007424 */ /* 0x000fe200078e00ff */
[----:B------:R-:W-:Y:S01]  /*f400*/  ULDC UR4, c[0x0][0x600] ;  /* 0x0001800000047ab9 */ /* 0x000fe20000000800 */
[----:B------:R-:W-:Y:S01]  /*f410*/  IMAD.MOV.U32 R8, RZ, RZ, RZ ;  /* 0x000000ffff087224 */ /* 0x000fe200078e00ff */
[----:B------:R-:W-:Y:S01]  /*f420*/  UMOV UR7, 0x1 ;  /* 0x0000000100077882 */ /* 0x000fe20000000000 */
[----:B------:R-:W-:-:S02]  /*f430*/  UIADD3 UR26, UR14, 0x1, URZ ;  /* 0x000000010e1a7890 */ /* 0x000fc4000fffe03f */
[----:B------:R-:W-:Y:S02]  /*f440*/  ULOP3.LUT UR27, UR13, 0x2, URZ, 0xfc, !UPT ;  /* 0x000000020d1b7892 */ /* 0x000fe4000f8efc3f */
[----:B------:R-:W-:Y:S02]  /*f450*/  UIADD3 UR4, UR4, -0x1, URZ ;  /* 0xffffffff04047890 */ /* 0x000fe4000fffe03f */
[----:B------:R-:W-:Y:S02]  /*f460*/  USHF.L.U32 UR22, UR7, UR5, URZ ;  /* 0x0000000507167299 */ /* 0x000fe4000800063f */
[----:B------:R-:W-:Y:S01]  /*f470*/  ULOP3.LUT UR19, URZ, UR6, URZ, 0x33, !UPT ;  /* 0x000000063f137292 */ /* 0x000fe2000f8e333f */
[----:B------:R-:W-:Y:S01]  /*f480*/  ULDC.64 UR24, c[0x0][0x198] ;  /* 0x0000660000187ab9 */ /* 0x000fe20000000a00 */
[C---:B0-----:R-:W-:Y:S02]  /*f490*/  IMAD.SHL.U32 R10, R9.reuse, 0x80, RZ ;  /* 0x00000080090a7824 */ /* 0x041fe400078e00ff */
[----:B------:R-:W-:-:S03]  /*f4a0*/  IMAD.SHL.U32 R9, R9, 0x1000, RZ ;  /* 0x0000100009097824 */ /* 0x000fc600078e00ff */
[----:B------:R-:W-:Y:S02]  /*f4b0*/  LOP3.LUT R10, R10, 0x80, RZ, 0xc0, !PT ;  /* 0x000000800a0a7812 */ /* 0x000fe400078ec0ff */
[----:B------:R-:W-:-:S07]  /*f4c0*/  LOP3.LUT R9, R9, 0x1000, RZ, 0xc0, !PT ;  /* 0x0000100009097812 */ /* 0x000fce00078ec0ff */
.L_x_315:
[----:B------:R-:W-:-:S03]  /*f4d0*/  UMOV UR5, 0xffffffff ;  /* 0xffffffff00057882 */ /* 0x000fc60000000000 */
[----:B01----:R-:W-:Y:S05]  /*f4e0*/  BRA.DIV UR5, `(.L_x_304) ;  /* 0x0000001a05b07947 */ /* 0x003fea000b800000 */
[----:B------:R-:W-:-:S13]  /*f4f0*/  ELECT P1, URZ, PT ;  /* 0x00000000003f782f */ /* 0x000fda0003820000 */
.L_x_346:
[----:B------:R-:W0:Y:S01]  /*f500*/  LDC R2, c[0x0][0x28c] ;  /* 0x0000a300ff027b82 */ /* 0x000e220000000800 */
[----:B------:R-:W-:Y:S01]  /*f510*/  BSSY B1, `(.L_x_305) ;  /* 0x000003d000017945 */ /* 0x000fe20003800000 */
[----:B0-----:R-:W-:-:S13]  /*f520*/  ISETP.LT.OR P1, PT, R2, 0x1, !P1 ;  /* 0x000000010200780c */ /* 0x001fda0004f21670 */
[----:B------:R-:W-:Y:S05]  /*f530*/  @P1 BRA `(.L_x_306) ;  /* 0x0000000000e81947 */ /* 0x000fea0003800000 */
[----:B------:R-:W2:Y:S04]  /*f540*/  LDL.LU R4, [R1+0x90] ;  /* 0x0000900001047983 */ /* 0x000ea80000300800 */
[----:B------:R-:W3:Y:S01]  /*f550*/  LDL.LU R3, [R1+0x8c] ;  /* 0x00008c0001037983 */ /* 0x000ee20000300800 */
[----:B------:R-:W-:Y:S02]  /*f560*/  IMAD.MOV.U32 R14, RZ, RZ, RZ ;  /* 0x000000ffff0e7224 */ /* 0x000fe400078e00ff */
[----:B------:R-:W-:Y:S02]  /*f570*/  IMAD.U32 R15, RZ, RZ, UR26 ;  /* 0x0000001aff0f7e24 */ /* 0x000fe4000f8e00ff */
[----:B------:R-:W-:Y:S02]  /*f580*/  IMAD.MOV.U32 R2, RZ, RZ, R0 ;  /* 0x000000ffff027224 */ /* 0x000fe400078e0000 */
[----:B--2---:R-:W-:-:S02]  /*f590*/  IMAD R6, R4, 0x100, R10 ;  /* 0x0000010004067824 */ /* 0x004fc400078e020a */
[----:B------:R-:W-:Y:S02]  /*f5a0*/  IMAD.MOV.U32 R4, RZ, RZ, R8 ;  /* 0x000000ffff047224 */ /* 0x000fe400078e0008 */
[----:B---3--:R-:W-:-:S07]  /*f5b0*/  IMAD.SHL.U32 R7, R3, 0x40, RZ ;  /* 0x0000004003077824 */ /* 0x008fce00078e00ff */
.L_x_310:
[----:B------:R-:W0:Y:S01]  /*f5c0*/  S2R R12, SR_CgaCtaId ;  /* 0x00000000000c7919 */ /* 0x000e220000008800 */
[----:B------:R-:W-:Y:S01]  /*f5d0*/  MOV R3, 0x400 ;  /* 0x0000040000037802 */ /* 0x000fe20000000f00 */
[----:B------:R-:W1:Y:S03]  /*f5e0*/  @!P3 LDC R5, c[0x0][0x500] ;  /* 0x00014000ff05bb82 */ /* 0x000e660000000800 */
[----:B0-----:R-:W-:Y:S02]  /*f5f0*/  LEA R13, R12, R3, 0x18 ;  /* 0x000000030c0d7211 */ /* 0x001fe400078ec0ff */
[----:B------:R-:W-:-:S03]  /*f600*/  SHF.L.U32 R3, R2, 0x1f, RZ ;  /* 0x0000001f02037819 */ /* 0x000fc600000006ff */
[----:B------:R-:W-:-:S04]  /*f610*/  IMAD R12, R4, 0x8, R13 ;  /* 0x00000008040c7824 */ /* 0x000fc800078e020d */
[----:B------:R-:W0:Y:S02]  /*f620*/  SYNCS.PHASECHK.TRANS64.TRYWAIT P1, [R12+URZ+0xb0], R3 ;  /* 0x0000b0030c0075a7 */ /* 0x000e24000802017f */
[----:B01----:R-:W-:Y:S05]  /*f630*/  @!P1 BRA `(.L_x_307) ;  /* 0x00000018007c9947 */ /* 0x003fea0003800000 */
.L_x_347:
[----:B------:R-:W-:Y:S01]  /*f640*/  UPRMT UR5, UR27, 0x9910, URZ ;  /* 0x000099101b057896 */ /* 0x000fe2000800003f */
[----:B------:R1:W-:Y:S03]  /*f650*/  @!P3 SYNCS.ARRIVE.TRANS64 RZ, [R12+URZ], R5 ;  /* 0x000000050cffb9a7 */ /* 0x0003e6000800003f */
[----:B------:R-:W-:-:S06]  /*f660*/  UISETP.NE.AND UP0, UPT, UR5, 0x2, UPT ;  /* 0x000000020500788c */ /* 0x000fcc000bf05270 */
[----:B------:R-:W-:-:S13]  /*f670*/  PLOP3.LUT P1, PT, PT, PT, UP0, 0x80, 0x0 ;  /* 0x000000000000781c */ /* 0x000fda0003f2f008 */
[----:B-1----:R-:W-:Y:S05]  /*f680*/  @P1 BRA `(.L_x_308) ;  /* 0x0000000000041947 */ /* 0x002fea0003800000 */
[----:B------:R-:W-:Y:S01]  /*f690*/  BPT.TRAP 0x1 ;  /* 0x000000040000795c */ /* 0x000fe20000300000 */
.L_x_308:
[----:B------:R-:W-:Y:S05]  /*f6a0*/  @P0 BRA `(.L_x_309) ;  /* 0x0000000000040947 */ /* 0x000fea0003800000 */
[----:B------:R-:W-:Y:S01]  /*f6b0*/  BPT.TRAP 0x1 ;  /* 0x000000040000795c */ /* 0x000fe20000300000 */
.L_x_309:
[----:B------:R-:W2:Y:S01]  /*f6c0*/  LDL R16, [R1+0x7c] ;  /* 0x00007c0001107983 */ /* 0x000ea20000100800 */
[C---:B0-----:R-:W-:Y:S01]  /*f6d0*/  IMAD R3, R4.reuse, 0x800, R13 ;  /* 0x0000080004037824 */ /* 0x041fe200078e020d */
[----:B------:R-:W-:Y:S01]  /*f6e0*/  R2UR UR18, R13 ;  /* 0x000000000d1272ca */ /* 0x000fe200000e0000 */
[----:B------:R-:W-:Y:S01]  /*f6f0*/  IMAD R5, R4, 0x2000, R9 ;  /* 0x0000200004057824 */ /* 0x000fe200078e0209 */
[----:B------:R-:W-:Y:S01]  /*f700*/  R2UR UR9, R12 ;  /* 0x000000000c0972ca */ /* 0x000fe200000e0000 */
[----:B------:R-:W-:Y:S01]  /*f710*/  VIADD R15, R15, 0xffffffff ;  /* 0xffffffff0f0f7836 */ /* 0x000fe20000000000 */
[----:B------:R-:W-:Y:S01]  /*f720*/  R2UR UR5, R3 ;  /* 0x00000000030572ca */ /* 0x000fe200000e0000 */
[----:B------:R-:W-:Y:S01]  /*f730*/  UIADD3 UR6, UP0, UR24, 0xf0, URZ ;  /* 0x000000f018067890 */ /* 0x000fe2000ff1e03f */
[----:B------:R-:W-:Y:S01]  /*f740*/  R2UR UR8, R5 ;  /* 0x00000000050872ca */ /* 0x000fe200000e0000 */
[----:B------:R-:W-:Y:S01]  /*f750*/  UIADD3 UR28, UP1, UR24, 0x1f0, URZ ;  /* 0x000001f0181c7890 */ /* 0x000fe2000ff3e03f */
[----:B------:R-:W-:Y:S01]  /*f760*/  R2UR UR11, R7 ;  /* 0x00000000070b72ca */ /* 0x000fe200000e0000 */
[----:B------:R-:W-:Y:S01]  /*f770*/  UIADD3.X UR7, URZ, UR25, URZ, UP0, !UPT ;  /* 0x000000193f077290 */ /* 0x000fe200087fe43f */
[----:B------:R-:W-:Y:S01]  /*f780*/  R2UR UR10, R14 ;  /* 0x000000000e0a72ca */ /* 0x000fe200000e0000 */
[----:B------:R-:W-:Y:S01]  /*f790*/  VIADD R4, R4, 0x1 ;  /* 0x0000000104047836 */ /* 0x000fe20000000000 */
[----:B------:R-:W-:Y:S01]  /*f7a0*/  R2UR UR23, R6 ;  /* 0x00000000061772ca */ /* 0x000fe200000e0000 */
[----:B------:R-:W-:Y:S01]  /*f7b0*/  UIADD3.X UR29, URZ, UR25, URZ, UP1, !UPT ;  /* 0x000000193f1d7290 */ /* 0x000fe20008ffe43f */
[----:B------:R-:W-:Y:S01]  /*f7c0*/  ISETP.GT.AND P4, PT, R15, 0x1, PT ;  /* 0x000000010f00780c */ /* 0x000fe20003f84270 */
[----:B------:R-:W-:Y:S01]  /*f7d0*/  UMOV UR16, 0x0 ;  /* 0x0000000000107882 */ /* 0x000fe20000000000 */
[----:B------:R-:W-:Y:S01]  /*f7e0*/  UMOV UR17, 0x10000000 ;  /* 0x1000000000117882 */ /* 0x000fe20000000000 */
[----:B------:R-:W-:Y:S01]  /*f7f0*/  UIADD3 UR5, UR5, 0x280, URZ ;  /* 0x0000028005057890 */ /* 0x000fe2000fffe03f */
[----:B------:R-:W-:Y:S01]  /*f800*/  ISETP.NE.AND P1, PT, R4, 0x16, PT ;  /* 0x000000160400780c */ /* 0x000fe20003f25270 */
[----:B------:R-:W-:Y:S01]  /*f810*/  UIADD3 UR18, UR18, 0xb280, UR8 ;  /* 0x0000b28012127890 */ /* 0x000fe2000fffe008 */
[----:B------:R-:W-:Y:S01]  /*f820*/  VIADD R14, R14, 0x20 ;  /* 0x000000200e0e7836 */ /* 0x000fe20000000000 */
[----:B------:R-:W-:Y:S01]  /*f830*/  UMOV UR30, 0x30000 ;  /* 0x00030000001e7882 */ /* 0x000fe20000000000 */
[----:B------:R-:W-:-:S02]  /*f840*/  SEL R3, RZ, 0x1, P1 ;  /* 0x00000001ff037807 */ /* 0x000fc40000800000 */
[----:B------:R-:W-:Y:S01]  /*f850*/  UMOV UR8, UR5 ;  /* 0x0000000500087c82 */ /* 0x000fe20008000000 */
[----:B------:R-:W-:Y:S02]  /*f860*/  SEL R4, R4, RZ, P1 ;  /* 0x000000ff04047207 */ /* 0x000fe40000800000 */
[----:B------:R-:W-:Y:S02]  /*f870*/  LOP3.LUT R2, R2, R3, RZ, 0x3c, !PT ;  /* 0x0000000302027212 */ /* 0x000fe400078e3cff */
[----:B--2---:R-:W-:-:S13]  /*f880*/  R2UR UR12, R16 ;  /* 0x00000000100c72ca */ /* 0x004fda00000e0000 */
[----:B------:R0:W-:Y:S02]  /*f890*/  UTMALDG.3D [UR8], [UR6], desc[UR16] ;  /* 0x00001008060075b4 */ /* 0x0001e40008011000 */
[----:B0-----:R-:W-:Y:S01]  /*f8a0*/  UMOV UR11, UR23 ;  /* 0x00000017000b7c82 */ /* 0x001fe20008000000 */
[----:B------:R-:W-:Y:S02]  /*f8b0*/  UMOV UR8, UR18 ;  /* 0x0000001200087c82 */ /* 0x000fe40008000000 */
[----:B------:R0:W-:Y:S02]  /*f8c0*/  UTMALDG.3D.MULTICAST [UR8], [UR28], UR30, desc[UR16] ;  /* 0x000010081c0073b4 */ /* 0x0001e4000801181e */
[----:B0-----:R-:W-:Y:S05]  /*f8d0*/  @P4 BRA `(.L_x_310) ;  /* 0xfffffffc00384947 */ /* 0x001fea000383ffff */
.L_x_306:
[----:B------:R-:W-:Y:S05]  /*f8e0*/  BSYNC B1 ;  /* 0x0000000000017941 */ /* 0x000fea0003800000 */
.L_x_305:
[----:B------:R-:W2:Y:S01]  /*f8f0*/  LDL.LU R17, [R1+0x84] ;  /* 0x0000840001117983 */ /* 0x000ea20000300800 */
[----:B------:R-:W-:Y:S01]  /*f900*/  LOP3.LUT P5, RZ, R11, 0xff, RZ, 0xc0, !PT ;  /* 0x000000ff0bff7812 */ /* 0x000fe200078ac0ff */
[----:B------:R-:W-:Y:S01]  /*f910*/  VIADD R8, R8, UR14 ;  /* 0x0000000e08087c36 */ /* 0x000fe20008000000 */
[----:B------:R-:W-:Y:S01]  /*f920*/  UISETP.GE.U32.AND UP0, UPT, UR14, 0x16, UPT ;  /* 0x000000160e00788c */ /* 0x000fe2000bf06070 */
[----:B------:R-:W3:Y:S01]  /*f930*/  LDL.LU R16, [R1+0x88] ;  /* 0x0000880001107983 */ /* 0x000ee20000300800 */
[----:B------:R-:W-:Y:S01]  /*f940*/  IMAD.U32 R5, RZ, RZ, UR14 ;  /* 0x0000000eff057e24 */ /* 0x000fe2000f8e00ff */
[----:B------:R-:W-:Y:S01]  /*f950*/  ULDC.64 UR6, c[0x0][0x650] ;  /* 0x0001940000067ab9 */ /* 0x000fe20000000a00 */
[----:B------:R-:W-:Y:S01]  /*f960*/  ISETP.GT.U32.AND P1, PT, R8, 0x15, PT ;  /* 0x000000150800780c */ /* 0x000fe20003f24070 */
[----:B------:R-:W-:Y:S01]  /*f970*/  BSSY B1, `(.L_x_311) ;  /* 0x0000073000017945 */ /* 0x000fe20003800000 */
[----:B------:R-:W-:Y:S02]  /*f980*/  PLOP3.LUT P4, PT, PT, PT, UP0, 0x80, 0x0 ;  /* 0x000000000000781c */ /* 0x000fe40003f8f008 */
[----:B------:R-:W-:-:S02]  /*f990*/  ISETP.LT.U32.AND P1, PT, R5, 0x16, P1 ;  /* 0x000000160500780c */ /* 0x000fc40000f21070 */
[----:B------:R-:W-:Y:S01]  /*f9a0*/  PRMT R11, RZ, 0x7610, R11 ;  /* 0x00007610ff0b7816 */ /* 0x000fe2000000000b */
[----:B------:R-:W0:Y:S01]  /*f9b0*/  @P5 S2R R3, SR_CgaCtaId ;  /* 0x0000000000035919 */ /* 0x000e220000008800 */
[----:B------:R-:W-:-:S04]  /*f9c0*/  @P5 MOV R2, 0x400 ;  /* 0x0000040000025802 */ /* 0x000fc80000000f00 */
[----:B0-----:R-:W-:Y:S01]  /*f9d0*/  @P5 LEA R4, R3, R2, 0x18 ;  /* 0x0000000203045211 */ /* 0x001fe200078ec0ff */
[----:B------:R-:W-:-:S03]  /*f9e0*/  IMAD.WIDE.U32 R2, R8, -0x45d1745d, RZ ;  /* 0xba2e8ba308027825 */ /* 0x000fc600078e00ff */
[----:B------:R0:W-:Y:S02]  /*f9f0*/  @P5 SYNCS.ARRIVE.TRANS64.A1T0 RZ, [R4+URZ+0x198], RZ ;  /* 0x000198ff04ff59a7 */ /* 0x0001e4000810003f */
[----:B------:R-:W-:Y:S02]  /*fa00*/  SHF.R.U32.HI R5, RZ, 0x4, R3 ;  /* 0x00000004ff057819 */ /* 0x000fe40000011603 */
[----:B------:R-:W-:Y:S02]  /*fa10*/  SEL R3, RZ, 0x1, !P1 ;  /* 0x00000001ff037807 */ /* 0x000fe40004800000 */
[----:B------:R-:W-:Y:S01]  /*fa20*/  PRMT R2, RZ, 0x7610, R2 ;  /* 0x00007610ff027816 */ /* 0x000fe20000000002 */
[----:B------:R-:W-:Y:S01]  /*fa30*/  IMAD R8, R5, -0x16, R8 ;  /* 0xffffffea05087824 */ /* 0x000fe200078e0208 */
[----:B------:R-:W-:Y:S01]  /*fa40*/  LOP3.LUT R0, R0, R3, RZ, 0x3c, !PT ;  /* 0x0000000300007212 */ /* 0x000fe200078e3cff */
[----:B0-----:R-:W-:Y:S02]  /*fa50*/  IMAD.MOV.U32 R4, RZ, RZ, -0x1 ;  /* 0xffffffffff047424 */ /* 0x001fe400078e00ff */
[----:B------:R-:W-:Y:S01]  /*fa60*/  IMAD.MOV.U32 R3, RZ, RZ, -0x1 ;  /* 0xffffffffff037424 */ /* 0x000fe200078e00ff */
[----:B------:R-:W-:Y:S01]  /*fa70*/  @P4 LOP3.LUT R0, R0, 0x1, R5, 0x78, !PT ;  /* 0x0000000100004812 */ /* 0x000fe200078e7805 */
[----:B------:R-:W-:Y:S01]  /*fa80*/  IMAD.MOV.U32 R5, RZ, RZ, -0x1 ;  /* 0xffffffffff057424 */ /* 0x000fe200078e00ff */
[----:B---3--:R-:W-:-:S04]  /*fa90*/  IADD3 R16, P5, R16, UR20, RZ ;  /* 0x0000001410107c10 */ /* 0x008fc8000ffbe0ff */
[----:B--2---:R-:W-:Y:S01]  /*faa0*/  IADD3.X R17, R17, UR15, RZ, P5, !PT ;  /* 0x0000000f11117c10 */ /* 0x004fe2000affe4ff */
[----:B------:R0:W-:Y:S01]  /*fab0*/  STL [R1+0x88], R16 ;  /* 0x0000881001007387 */ /* 0x0001e20000100800 */
[----:B------:R-:W-:-:S03]  /*fac0*/  ISETP.GE.U32.AND P1, PT, R16, UR6, PT ;  /* 0x0000000610007c0c */ /* 0x000fc6000bf26070 */
[----:B------:R0:W-:Y:S01]  /*fad0*/  STL [R1+0x84], R17 ;  /* 0x0000841101007387 */ /* 0x0001e20000100800 */
[----:B------:R-:W-:-:S03]  /*fae0*/  ISETP.GE.U32.AND.EX P1, PT, R17, UR7, PT, P1 ;  /* 0x0000000711007c0c */ /* 0x000fc6000bf26110 */
[----:B------:R0:W-:Y:S04]  /*faf0*/  STL [R1+0x8c], R5 ;  /* 0x00008c0501007387 */ /* 0x0001e80000100800 */
[----:B------:R0:W-:Y:S04]  /*fb00*/  STL [R1+0x90], R4 ;  /* 0x0000900401007387 */ /* 0x0001e80000100800 */
[----:B------:R0:W-:Y:S02]  /*fb10*/  STL [R1+0x7c], R3 ;  /* 0x00007c0301007387 */ /* 0x0001e40000100800 */
[----:B------:R-:W-:Y:S05]  /*fb20*/  @P1 BRA `(.L_x_312) ;  /* 0x00000004005c1947 */ /* 0x000fea0003800000 */
[----:B------:R-:W-:Y:S01]  /*fb30*/  ULDC.64 UR6, c[0x0][0x628] ;  /* 0x00018a0000067ab9 */ /* 0x000fe20000000a00 */
[----:B------:R-:W1:Y:S01]  /*fb40*/  S2R R13, SR_CTAID.X ;  /* 0x00000000000d7919 */ /* 0x000e620000002500 */
[----:B------:R-:W-:Y:S01]  /*fb50*/  ISETP.NE.U32.AND P1, PT, RZ, UR6, PT ;  /* 0x00000006ff007c0c */ /* 0x000fe2000bf25070 */
[----:B------:R-:W-:Y:S01]  /*fb60*/  ULDC UR8, c[0x0][0x630] ;  /* 0x00018c0000087ab9 */ /* 0x000fe20000000800 */
[----:B------:R-:W-:Y:S01]  /*fb70*/  IMAD.MOV.U32 R2, RZ, RZ, R16 ;  /* 0x000000ffff027224 */ /* 0x000fe200078e0010 */
[----:B------:R-:W2:Y:S01]  /*fb80*/  S2R R12, SR_CTAID.Y ;  /* 0x00000000000c7919 */ /* 0x000ea20000002600 */
[----:B------:R-:W-:Y:S01]  /*fb90*/  ISETP.NE.AND.EX P1, PT, RZ, UR7, PT, P1 ;  /* 0x00000007ff007c0c */ /* 0x000fe2000bf25310 */
[----:B0-----:R-:W-:-:S12]  /*fba0*/  IMAD.MOV.U32 R3, RZ, RZ, R17 ;  /* 0x000000ffff037224 */ /* 0x001fd800078e0011 */
[----:B------:R-:W-:Y:S05]  /*fbb0*/  @!P1 BRA `(.L_x_313) ;  /* 0x0000000000289947 */ /* 0x000fea0003800000 */
[----:B------:R-:W-:Y:S02]  /*fbc0*/  ULDC UR5, c[0x0][0x634] ;  /* 0x00018d0000057ab9 */ /* 0x000fe40000000800 */
[----:B------:R-:W-:-:S05]  /*fbd0*/  IADD3 R7, P1, R16, UR5, RZ ;  /* 0x0000000510077c10 */ /* 0x000fca000ff3e0ff */
[----:B------:R-:W-:-:S04]  /*fbe0*/  IMAD.X R15, RZ, RZ, R17, P1 ;  /* 0x000000ffff0f7224 */ /* 0x000fc800008e0611 */
[----:B------:R-:W-:-:S04]  /*fbf0*/  IMAD.WIDE.U32 R4, R15, UR6, RZ ;  /* 0x000000060f047c25 */ /* 0x000fc8000f8e00ff */
[----:B------:R-:W-:-:S04]  /*fc00*/  IMAD.WIDE.U32 R4, P1, R7, UR7, R4 ;  /* 0x0000000707047c25 */ /* 0x000fc8000f820004 */
[----:B------:R-:W-:-:S04]  /*fc10*/  IMAD.WIDE.U32 R6, R7, UR6, RZ ;  /* 0x0000000607067c25 */ /* 0x000fc8000f8e00ff */
[----:B------:R-:W-:Y:S01]  /*fc20*/  IMAD.X R3, RZ, RZ, RZ, P1 ;  /* 0x000000ffff037224 */ /* 0x000fe200008e06ff */
[----:B------:R-:W-:Y:S01]  /*fc30*/  IADD3 RZ, P1, R7, R4, RZ ;  /* 0x0000000407ff7210 */ /* 0x000fe20007f3e0ff */
[----:B------:R-:W-:-:S04]  /*fc40*/  IMAD.MOV.U32 R2, RZ, RZ, R5 ;  /* 0x000000ffff027224 */ /* 0x000fc800078e0005 */
[----:B------:R-:W-:-:S08]  /*fc50*/  IMAD.WIDE.U32.X R2, R15, UR7, R2, P1 ;  /* 0x000000070f027c25 */ /* 0x000fd000088e0402 */
.L_x_313:
[--C-:B------:R-:W-:Y:S01]  /*fc60*/  SHF.R.U64 R6, R2, UR8, R3.reuse ;  /* 0x0000000802067c19 */ /* 0x100fe20008001203 */
[----:B------:R-:W-:Y:S01]  /*fc70*/  ULDC.64 UR6, c[0x0][0x620] ;  /* 0x0001880000067ab9 */ /* 0x000fe20000000a00 */
[----:B------:R-:W-:Y:S01]  /*fc80*/  SHF.R.U32.HI R2, RZ, UR8, R3 ;  /* 0x00000008ff027c19 */ /* 0x000fe20008011603 */
[----:B------:R-:W-:Y:S01]  /*fc90*/  IMAD.MOV.U32 R3, RZ, RZ, R17 ;  /* 0x000000ffff037224 */ /* 0x000fe200078e0011 */
[----:B------:R-:W-:Y:S01]  /*fca0*/  IADD3 R5, P1, RZ, -R6, RZ ;  /* 0x80000006ff057210 */ /* 0x000fe20007f3e0ff */
[----:B------:R-:W-:Y:S01]  /*fcb0*/  ULDC UR5, c[0x0][0x150] ;  /* 0x0000540000057ab9 */ /* 0x000fe20000000800 */
[----:B-1----:R-:W-:Y:S01]  /*fcc0*/  I2FP.F32.U32 R7, R13 ;  /* 0x0000000d00077245 */ /* 0x002fe20000201000 */
[----:B------:R-:W0:Y:S01]  /*fcd0*/  LDC R18, c[0x0][0x144] ;  /* 0x00005100ff127b82 */ /* 0x000e220000000800 */
[----:B------:R-:W-:Y:S01]  /*fce0*/  ULDC.64 UR8, c[0x0][0x640] ;  /* 0x0001900000087ab9 */ /* 0x000fe20000000a00 */
[----:B------:R-:W-:Y:S01]  /*fcf0*/  IMAD.X R2, RZ, RZ, ~R2, P1 ;  /* 0x000000ffff027224 */ /* 0x000fe200008e0e02 */
[----:B------:R-:W-:-:S03]  /*fd00*/  ISETP.NE.U32.AND P1, PT, RZ, UR8, PT ;  /* 0x00000008ff007c0c */ /* 0x000fc6000bf25070 */
[----:B------:R-:W-:Y:S01]  /*fd10*/  IMAD R4, R2, UR6, RZ ;  /* 0x0000000602047c24 */ /* 0x000fe2000f8e02ff */
[----:B------:R-:W-:Y:S01]  /*fd20*/  ISETP.NE.AND.EX P1, PT, RZ, UR9, PT, P1 ;  /* 0x00000009ff007c0c */ /* 0x000fe2000bf25310 */
[----:B------:R-:W-:Y:S01]  /*fd30*/  IMAD.MOV.U32 R2, RZ, RZ, R16 ;  /* 0x000000ffff027224 */ /* 0x000fe200078e0010 */
[----:B------:R-:W1:Y:S03]  /*fd40*/  LDC R15, c[0x0][0x148] ;  /* 0x00005200ff0f7b82 */ /* 0x000e660000000800 */
[----:B------:R-:W-:Y:S01]  /*fd50*/  IMAD.WIDE.U32 R2, R5, UR6, R2 ;  /* 0x0000000605027c25 */ /* 0x000fe2000f8e0002 */
[----:B------:R-:W-:-:S03]  /*fd60*/  ULDC UR6, c[0x0][0x154] ;  /* 0x0000550000067ab9 */ /* 0x000fc60000000800 */
[----:B------:R-:W-:Y:S02]  /*fd70*/  IMAD R5, R5, UR7, R4 ;  /* 0x0000000705057c24 */ /* 0x000fe4000f8e0204 */
[----:B------:R-:W-:Y:S01]  /*fd80*/  FMUL R4, R7, UR5 ;  /* 0x0000000507047c20 */ /* 0x000fe20008400000 */
[----:B------:R-:W-:Y:S01]  /*fd90*/  ULDC UR5, c[0x0][0x618] ;  /* 0x0001860000057ab9 */ /* 0x000fe20000000800 */
[----:B------:R-:W-:Y:S01]  /*fda0*/  ULDC UR7, c[0x0][0x608] ;  /* 0x0001820000077ab9 */ /* 0x000fe20000000800 */
[----:B------:R-:W-:-:S03]  /*fdb0*/  IMAD.IADD R3, R3, 0x1, R5 ;  /* 0x0000000103037824 */ /* 0x000fc600078e0205 */
[----:B------:R-:W3:Y:S02]  /*fdc0*/  F2I.U32.TRUNC.NTZ R4, R4 ;  /* 0x0000000400047305 */ /* 0x000ee4000020f000 */
[----:B------:R-:W-:Y:S02]  /*fdd0*/  SHF.R.U64 R7, R2, UR5, R3 ;  /* 0x0000000502077c19 */ /* 0x000fe40008001203 */
[----:B--2---:R-:W-:-:S05]  /*fde0*/  I2FP.F32.U32 R2, R12 ;  /* 0x0000000c00027245 */ /* 0x004fca0000201000 */
[----:B------:R-:W-:Y:S01]  /*fdf0*/  FMUL R5, R2, UR6 ;  /* 0x0000000602057c20 */ /* 0x000fe20008400000 */
[----:B------:R-:W-:Y:S01]  /*fe00*/  SHF.R.U32.HI R2, RZ, UR5, R3 ;  /* 0x00000005ff027c19 */ /* 0x000fe20008011603 */
[----:B------:R-:W-:Y:S02]  /*fe10*/  ULDC UR5, c[0x0][0x658] ;  /* 0x0001960000057ab9 */ /* 0x000fe40000000800 */
[----:B------:R2:W4:Y:S01]  /*fe20*/  F2I.U32.TRUNC.NTZ R17, R5 ;  /* 0x0000000500117305 */ /* 0x000522000020f000 */
[--C-:B------:R-:W-:Y:S02]  /*fe30*/  SHF.R.U64 R16, R7, UR7, R2.reuse ;  /* 0x0000000707107c19 */ /* 0x100fe40008001202 */
[----:B------:R-:W-:Y:S01]  /*fe40*/  SHF.R.U32.HI R3, RZ, UR7, R2 ;  /* 0x00000007ff037c19 */ /* 0x000fe20008011602 */
[----:B---3--:R-:W-:-:S03]  /*fe50*/  IMAD.MOV R2, RZ, RZ, -R4 ;  /* 0x000000ffff027224 */ /* 0x008fc600078e0a04 */
[----:B------:R-:W-:Y:S01]  /*fe60*/  SHF.R.U64 R14, R16, UR5, R3 ;  /* 0x00000005100e7c19 */ /* 0x000fe20008001203 */
[----:B0-----:R-:W-:Y:S01]  /*fe70*/  IMAD R18, R18, R2, R13 ;  /* 0x0000000212127224 */ /* 0x001fe200078e020d */
[----:B------:R-:W-:-:S03]  /*fe80*/  SHF.R.U32.HI R4, RZ, UR5, R3 ;  /* 0x00000005ff047c19 */ /* 0x000fc60008011603 */
[----:B------:R-:W-:Y:S02]  /*fe90*/  IMAD.MOV.U32 R2, RZ, RZ, R14 ;  /* 0x000000ffff027224 */ /* 0x000fe400078e000e */
[----:B------:R-:W-:Y:S01]  /*fea0*/  IMAD.MOV.U32 R3, RZ, RZ, R4 ;  /* 0x000000ffff037224 */ /* 0x000fe200078e0004 */
[----:B--2-4-:R-:W-:Y:S06]  /*feb0*/  @!P1 BRA `(.L_x_314) ;  /* 0x0000000000289947 */ /* 0x014fec0003800000 */
[----:B------:R-:W-:Y:S02]  /*fec0*/  ULDC UR5, c[0x0][0x64c] ;  /* 0x0001930000057ab9 */ /* 0x000fe40000000800 */
[----:B------:R-:W-:-:S05]  /*fed0*/  IADD3 R3, P1, R14, UR5, RZ ;  /* 0x000000050e037c10 */ /* 0x000fca000ff3e0ff */
[----:B------:R-:W-:-:S04]  /*fee0*/  IMAD.X R13, RZ, RZ, R4, P1 ;  /* 0x000000ffff0d7224 */ /* 0x000fc800008e0604 */
[----:B------:R-:W-:-:S04]  /*fef0*/  IMAD.WIDE.U32 R4, R13, UR8, RZ ;  /* 0x000000080d047c25 */ /* 0x000fc8000f8e00ff */
[----:B------:R-:W-:-:S04]  /*ff00*/  IMAD.WIDE.U32 R4, P1, R3, UR9, R4 ;  /* 0x0000000903047c25 */ /* 0x000fc8000f820004 */
[----:B------:R-:W-:-:S04]  /*ff10*/  IMAD.WIDE.U32 R2, R3, UR8, RZ ;  /* 0x0000000803027c25 */ /* 0x000fc8000f8e00ff */
[----:B------:R-:W-:Y:S01]  /*ff20*/  IMAD.MOV.U32 R2, RZ, RZ, R5 ;  /* 0x000000ffff027224 */ /* 0x000fe200078e0005 */
[----:B------:R-:W-:Y:S01]  /*ff30*/  IADD3 RZ, P4, R3, R4, RZ ;  /* 0x0000000403ff7210 */ /* 0x000fe20007f9e0ff */
[----:B------:R-:W-:-:S04]  /*ff40*/  IMAD.X R3, RZ, RZ, RZ, P1 ;  /* 0x000000ffff037224 */ /* 0x000fc800008e06ff */
[----:B------:R-:W-:-:S08]  /*ff50*/  IMAD.WIDE.U32.X R2, R13, UR9, R2, P4 ;  /* 0x000000090d027c25 */ /* 0x000fd0000a0e0402 */
.L_x_314:
[----:B------:R-:W-:Y:S01]  /*ff60*/  ULDC UR5, c[0x0][0x648] ;  /* 0x0001920000057ab9 */ /* 0x000fe20000000800 */
[----:B------:R-:W-:Y:S01]  /*ff70*/  LOP3.LUT R16, R16, UR19, RZ, 0xc0, !PT ;  /* 0x0000001310107c12 */ /* 0x000fe2000f8ec0ff */
[----:B------:R-:W-:Y:S01]  /*ff80*/  IMAD.MOV R17, RZ, RZ, -R17 ;  /* 0x000000ffff117224 */ /* 0x000fe200078e0a11 */
[----:B------:R-:W-:Y:S01]  /*ff90*/  SHF.R.U64 R3, R2, UR5, R3 ;  /* 0x0000000502037c19 */ /* 0x000fe20008001203 */
[----:B------:R-:W-:Y:S01]  /*ffa0*/  ULDC UR5, c[0x0][0x638] ;  /* 0x00018e0000057ab9 */ /* 0x000fe20000000800 */
[----:B------:R-:W-:Y:S01]  /*ffb0*/  LOP3.LUT R7, R7, UR4, RZ, 0xc0, !PT ;  /* 0x0000000407077c12 */ /* 0x000fe2000f8ec0ff */
[----:B-1----:R-:W-:Y:S01]  /*ffc0*/  @P2 IMAD R18, R15, R17, R12 ;  /* 0x000000110f122224 */ /* 0x002fe200078e020c */
[----:B------:R-:W-:Y:S01]  /*ffd0*/  ULDC UR6, c[0x0][0x610] ;  /* 0x0001840000067ab9 */ /* 0x000fe20000000800 */
[----:B------:R-:W-:Y:S02]  /*ffe0*/  IMAD.MOV R5, RZ, RZ, -R3 ;  /* 0x000000ffff057224 */ /* 0x000fe400078e0a03 */
[----:B------:R-:W-:-:S02]  /*fff0*/  IMAD R3, R3, UR22, R16 ;  /* 0x0000001603037c24 */ /* 0x000fc4000f8e0210 */
[----:B------:R-:W-:Y:S01]  /*10000*/  IMAD R14, R5, UR5, R14 ;  /* 0x00000005050e7c24 */ /* 0x000fe2000f8e020e */
[----:B------:R-:W-:Y:S01]  /*10010*/  ULDC UR5, c[0x0][0x600] ;  /* 0x0001800000057ab9 */ /* 0x000fe20000000800 */
[----:B------:R-:W-:Y:S02]  /*10020*/  IMAD R3, R3, UR6, R18 ;  /* 0x0000000603037c24 */ /* 0x000fe4000f8e0212 */
[----:B------:R-:W-:Y:S02]  /*10030*/  IMAD R14, R14, UR5, R7 ;  /* 0x000000050e0e7c24 */ /* 0x000fe4000f8e0207 */
[----:B------:R-:W-:-:S03]  /*10040*/  IMAD.MOV.U32 R2, RZ, RZ, 0x1 ;  /* 0x00000001ff027424 */ /* 0x000fc600078e00ff */
[----:B------:R-:W-:Y:S02]  /*10050*/  SEL R4, R14, R3, !P2 ;  /* 0x000000030e047207 */ /* 0x000fe40005000000 */
[----:B------:R-:W-:-:S03]  /*10060*/  SEL R3, R3, R14, !P2 ;  /* 0x0000000e03037207 */ /* 0x000fc60005000000 */
[----:B------:R1:W-:Y:S04]  /*10070*/  STL [R1+0x90], R4 ;  /* 0x0000900401007387 */ /* 0x0003e80000100800 */
[----:B------:R1:W-:Y:S04]  /*10080*/  STL [R1+0x7c], R6 ;  /* 0x00007c0601007387 */ /* 0x0003e80000100800 */
[----:B------:R1:W-:Y:S02]  /*10090*/  STL [R1+0x8c], R3 ;  /* 0x00008c0301007387 */ /* 0x0003e40000100800 */
.L_x_312:
[----:B------:R-:W-:Y:S05]  /*100a0*/  BSYNC B1 ;  /* 0x0000000000017941 */ /* 0x000fea0003800000 */
.L_x_311:
[----:B------:R-:W-:-:S13]  /*100b0*/  LOP3.LUT P1, RZ, R2, 0xff, RZ, 0xc0, !PT ;  /* 0x000000ff02ff7812 */ /* 0x000fda000782c0ff */
[----:B------:R-:W-:Y:S05]  /*100c0*/  @P1 BRA `(.L_x_315) ;  /* 0xfffffff400001947 */ /* 0x000fea000383ffff */
[----:B------:R-:W-:Y:S05]  /*100d0*/  BSYNC B0 ;  /* 0x0000000000007941 */ /* 0x000fea0003800000 */
.L_x_303:
[----:B------:R-:W-:-:S03]  /*100e0*/  UMOV UR5, 0xffffffff ;  /* 0xffffffff00057882 */ /* 0x000fc60000000000 */
[----:B------:R-:W-:Y:S05]  /*100f0*/  BRA.DIV UR5, `(.L_x_316) ;  /* 0x0000000e05e07947 */ /* 0x000fea000b800000 */
[----:B------:R-:W-:-:S13]  /*10100*/  ELECT P0, URZ, PT ;  /* 0x00000000003f782f */ /* 0x000fda0003800000 */
.L_x_350:
[----:B------:R-:W-:Y:S04]  /*10110*/  BSSY B0, `(.L_x_317) ;  /* 0x00000ce000007945 */ /* 0x000fe80003800000 */
[----:B------:R-:W-:Y:S05]  /*10120*/  @!P0 BRA `(.L_x_318) ;  /* 0x0000000c00308947 */ /* 0x000fea0003800000 */
[----:B------:R-:W-:-:S04]  /*10130*/  ULOP3.LUT UR5, UR13, 0x2, URZ, 0xfc, !UPT ;  /* 0x000000020d057892 */ /* 0x000fc8000f8efc3f */
[----:B------:R-:W-:-:S06]  /*10140*/  UISETP.NE.AND UP0, UPT, UR5, 0x3, UPT ;  /* 0x000000030500788c */ /* 0x000fcc000bf05270 */
[----:B------:R-:W-:-:S13]  /*10150*/  PLOP3.LUT P0, PT, PT, PT, UP0, 0x80, 0x0 ;  /* 0x000000000000781c */ /* 0x000fda0003f0f008 */
[----:B------:R-:W-:Y:S05]  /*10160*/  @!P0 BRA `(.L_x_319) ;  /* 0x0000000000048947 */ /* 0x000fea0003800000 */
[----:B------:R-:W-:Y:S01]  /*10170*/  BPT.TRAP 0x1 ;  /* 0x000000040000795c */ /* 0x000fe20000300000 */
.L_x_319:
[----:B01----:R-:W0:Y:S01]  /*10180*/  S2R R3, SR_CgaCtaId ;  /* 0x0000000000037919 */ /* 0x003e220000008800 */
[----:B------:R-:W-:-:S04]  /*10190*/  MOV R2, 0x400 ;  /* 0x0000040000027802 */ /* 0x000fc80000000f00 */
[----:B0-----:R-:W-:Y:S02]  /*101a0*/  LEA R3, R3, R2, 0x18 ;  /* 0x0000000203037211 */ /* 0x001fe400078ec0ff */
[----:B------:R-:W-:-:S03]  /*101b0*/  SHF.L.U32 R2, R0, 0x1f, RZ ;  /* 0x0000001f00027819 */ /* 0x000fc600000006ff */
[----:B------:R-:W-:-:S04]  /*101c0*/  VIADD R3, R3, 0xb0 ;  /* 0x000000b003037836 */ /* 0x000fc80000000000 */
[C---:B------:R-:W-:Y:S02]  /*101d0*/  IMAD R7, R8.reuse, 0x8, R3 ;  /* 0x0000000808077824 */ /* 0x040fe400078e0203 */
[----:B------:R-:W-:Y:S02]  /*101e0*/  VIADD R8, R8, 0x1 ;  /* 0x0000000108087836 */ /* 0x000fe40000000000 */
[----:B------:R-:W0:Y:S03]  /*101f0*/  SYNCS.PHASECHK.TRANS64.TRYWAIT P0, [R7+URZ], R2 ;  /* 0x00000002070075a7 */ /* 0x000e26000800017f */
[----:B------:R-:W-:-:S04]  /*10200*/  ISETP.NE.AND P1, PT, R8, 0x16, PT ;  /* 0x000000160800780c */ /* 0x000fc80003f25270 */
[----:B------:R-:W-:Y:S02]  /*10210*/  SEL R5, RZ, 0x1, P1 ;  /* 0x00000001ff057807 */ /* 0x000fe40000800000 */
[----:B------:R-:W-:Y:S02]  /*10220*/  SEL R8, R8, RZ, P1 ;  /* 0x000000ff08087207 */ /* 0x000fe40000800000 */
[----:B------:R-:W-:-:S03]  /*10230*/  LOP3.LUT R5, R0, R5, RZ, 0x3c, !PT ;  /* 0x0000000500057212 */ /* 0x000fc600078e3cff */
[----:B------:R-:W-:Y:S01]  /*10240*/  IMAD R9, R8, 0x8, R3 ;  /* 0x0000000808097824 */ /* 0x000fe200078e0203 */
[----:B------:R-:W-:Y:S01]  /*10250*/  SHF.L.U32 R4, R5, 0x1f, RZ ;  /* 0x0000001f05047819 */ /* 0x000fe200000006ff */
[----:B0-----:R-:W-:Y:S06]  /*10260*/  @!P0 BRA `(.L_x_320) ;  /* 0x0000000c00a88947 */ /* 0x001fec0003800000 */
.L_x_351:
[----:B------:R-:W1:Y:S01]  /*10270*/  SYNCS.PHASECHK.TRANS64.TRYWAIT P0, [R9+URZ], R4 ;  /* 0x00000004090075a7 */ /* 0x000e62000800017f */
[----:B------:R-:W-:-:S05]  /*10280*/  VIADD R0, R8, 0x1 ;  /* 0x0000000108007836 */ /* 0x000fca0000000000 */
[----:B------:R-:W-:-:S04]  /*10290*/  ISETP.NE.AND P1, PT, R0, 0x16, PT ;  /* 0x000000160000780c */ /* 0x000fc80003f25270 */
[----:B0-----:R-:W-:Y:S02]  /*102a0*/  SEL R2, RZ, 0x1, P1 ;  /* 0x00000001ff027807 */ /* 0x001fe40000800000 */
[----:B------:R-:W-:Y:S02]  /*102b0*/  SEL R0, R0, RZ, P1 ;  /* 0x000000ff00007207 */ /* 0x000fe40000800000 */
[----:B------:R-:W-:-:S03]  /*102c0*/  LOP3.LUT R7, R5, R2, RZ, 0x3c, !PT ;  /* 0x0000000205077212 */ /* 0x000fc600078e3cff */
[----:B------:R-:W-:Y:S01]  /*102d0*/  IMAD R6, R0, 0x8, R3 ;  /* 0x0000000800067824 */ /* 0x000fe200078e0203 */
[----:B------:R-:W-:Y:S01]  /*102e0*/  SHF.L.U32 R5, R7, 0x1f, RZ ;  /* 0x0000001f07057819 */ /* 0x000fe200000006ff */
[----:B-1----:R-:W-:Y:S06]  /*102f0*/  @!P0 BRA `(.L_x_321) ;  /* 0x0000000c00988947 */ /* 0x002fec0003800000 */
.L_x_352:
[----:B------:R-:W1:Y:S01]  /*10300*/  SYNCS.PHASECHK.TRANS64.TRYWAIT P0, [R6+URZ], R5 ;  /* 0x00000005060075a7 */ /* 0x000e62000800017f */
[----:B------:R-:W-:-:S05]  /*10310*/  VIADD R0, R0, 0x1 ;  /* 0x0000000100007836 */ /* 0x000fca0000000000 */
[----:B------:R-:W-:-:S04]  /*10320*/  ISETP.NE.AND P1, PT, R0, 0x16, PT ;  /* 0x000000160000780c */ /* 0x000fc80003f25270 */
[----:B------:R-:W-:Y:S02]  /*10330*/  SEL R2, RZ, 0x1, P1 ;  /* 0x00000001ff027807 */ /* 0x000fe40000800000 */
[----:B------:R-:W-:Y:S02]  /*10340*/  SEL R0, R0, RZ, P1 ;  /* 0x000000ff00007207 */ /* 0x000fe40000800000 */
[----:B------:R-:W-:-:S03]  /*10350*/  LOP3.LUT R7, R7, R2, RZ, 0x3c, !PT ;  /* 0x0000000207077212 */ /* 0x000fc600078e3cff */
[----:B0-----:R-:W-:Y:S01]  /*10360*/  IMAD R9, R0, 0x8, R3 ;  /* 0x0000000800097824 */ /* 0x001fe200078e0203 */
[----:B------:R-:W-:Y:S01]  /*10370*/  SHF.L.U32 R4, R7, 0x1f, RZ ;  /* 0x0000001f07047819 */ /* 0x000fe200000006ff */
[----:B-1----:R-:W-:Y:S06]  /*10380*/  @!P0 BRA `(.L_x_322) ;  /* 0x0000000c00888947 */ /* 0x002fec0003800000 */
.L_x_353:
        /* <DEDUP_REMOVED lines=9> */
.L_x_354:
        /* <DEDUP_REMOVED lines=9> */
.L_x_355:
        /* <DEDUP_REMOVED lines=9> */
.L_x_356:
        /* <DEDUP_REMOVED lines=9> */
.L_x_357:
        /* <DEDUP_REMOVED lines=9> */
.L_x_358:
        /* <DEDUP_REMOVED lines=9> */
.L_x_359:
        /* <DEDUP_REMOVED lines=9> */
.L_x_360:
        /* <DEDUP_REMOVED lines=9> */
.L_x_361:
        /* <DEDUP_REMOVED lines=9> */
.L_x_362:
        /* <DEDUP_REMOVED lines=9> */
.L_x_363:
        /* <DEDUP_REMOVED lines=9> */
.L_x_364:
        /* <DEDUP_REMOVED lines=9> */
.L_x_365:
        /* <DEDUP_REMOVED lines=9> */
.L_x_366:
        /* <DEDUP_REMOVED lines=9> */
.L_x_367:
        /* <DEDUP_REMOVED lines=9> */
.L_x_368:
        /* <DEDUP_REMOVED lines=9> */
.L_x_369:
        /* <DEDUP_REMOVED lines=9> */
.L_x_370:
[----:B------:R-:W1:Y:S01]  /*10d20*/  SYNCS.PHASECHK.TRANS64.TRYWAIT P0, [R6+URZ], R5 ;  /* 0x00000005060075a7 */ /* 0x000e62000800017f */
[----:B------:R-:W-:-:S05]  /*10d30*/  VIADD R0, R0, 0x1 ;  /* 0x0000000100007836 */ /* 0x000fca0000000000 */
[----:B------:R-:W-:-:S04]  /*10d40*/  ISETP.NE.AND P1, PT, R0, 0x16, PT ;  /* 0x000000160000780c */ /* 0x000fc80003f25270 */
[----:B------:R-:W-:Y:S02]  /*10d50*/  SEL R2, RZ, 0x1, P1 ;  /* 0x00000001ff027807 */ /* 0x000fe40000800000 */
[----:B------:R-:W-:Y:S02]  /*10d60*/  SEL R0, R0, RZ, P1 ;  /* 0x000000ff00007207 */ /* 0x000fe40000800000 */
[----:B------:R-:W-:Y:S01]  /*10d70*/  LOP3.LUT R2, R7, R2, RZ, 0x3c, !PT ;  /* 0x0000000207027212 */ /* 0x000fe200078e3cff */
[----:B-1----:R-:W-:Y:S06]  /*10d80*/  @!P0 BRA `(.L_x_340) ;  /* 0x0000000800708947 */ /* 0x002fec0003800000 */
.L_x_371:
[----:B------:R-:W-:Y:S01]  /*10d90*/  IMAD R3, R0, 0x8, R3 ;  /* 0x0000000800037824 */ /* 0x000fe200078e0203 */
[----:B------:R-:W-:-:S07]  /*10da0*/  SHF.L.U32 R0, R2, 0x1f, RZ ;  /* 0x0000001f02007819 */ /* 0x000fce00000006ff */
.L_x_341:
[----:B--2---:R2:W3:Y:S02]  /*10db0*/  SYNCS.PHASECHK.TRANS64.TRYWAIT P0, [R3+URZ], R0 ;  /* 0x00000000030075a7 */ /* 0x0044e4000800017f */
[----:B---3--:R-:W-:Y:S05]  /*10dc0*/  @!P0 NANOSLEEP.SYNCS 0x989680 ;  /* 0x009896800000895d */ /* 0x008fea0003900000 */
[----:B------:R-:W3:Y:S02]  /*10dd0*/  @!P0 SYNCS.PHASECHK.TRANS64 P0, [R3+URZ], R0 ;  /* 0x00000000030085a7 */ /* 0x000ee4000800007f */
[----:B---3--:R-:W-:Y:S05]  /*10de0*/  @!P0 BRA `(.L_x_341) ;  /* 0xfffffffc00f08947 */ /* 0x008fea000383ffff */
.L_x_318:
[----:B------:R-:W-:Y:S05]  /*10df0*/  BSYNC B0 ;  /* 0x0000000000007941 */ /* 0x000fea0003800000 */
.L_x_317:
[----:B------:R-:W-:Y:S05]  /*10e00*/  EXIT ;  /* 0x000000000000794d */ /* 0x000fea0003800000 */
.L_x_20:
[----:B----4-:R-:W-:-:S04]  /*10e10*/  IMAD.U32 R3, RZ, RZ, UR17 ;  /* 0x00000011ff037e24 */ /* 0x010fc8000f8e00ff */
[----:B------:R4:W0:Y:S03]  /*10e20*/  SYNCS.PHASECHK.TRANS64.TRYWAIT P0, [R3+URZ+-0x8], R0 ;  /* 0xfffff800030075a7 */ /* 0x000826000800017f */
[----:B0-----:R-:W-:Y:S05]  /*10e30*/  @!P0 NANOSLEEP.SYNCS 0x989680 ;  /* 0x009896800000895d */ /* 0x001fea0003900000 */
[----:B------:R-:W0:Y:S02]  /*10e40*/  @!P0 SYNCS.PHASECHK.TRANS64 P0, [R3+URZ+-0x8], R0 ;  /* 0xfffff800030085a7 */ /* 0x000e24000800007f */
[----:B0-----:R-:W-:Y:S05]  /*10e50*/  @!P0 BRA `(.L_x_20) ;  /* 0xfffffffc00ec8947 */ /* 0x001fea000383ffff */
[----:B------:R-:W-:Y:S05]  /*10e60*/  BRA `(.L_x_342) ;  /* 0xffffff0c000c7947 */ /* 0x000fea000383ffff */
.L_x_25:
[----:B-1----:R-:W-:-:S04]  /*10e70*/  IMAD.U32 R3, RZ, RZ, UR6 ;  /* 0x00000006ff037e24 */ /* 0x002fc8000f8e00ff */
[----:B------:R1:W2:Y:S03]  /*10e80*/  SYNCS.PHASECHK.TRANS64.TRYWAIT P0, [R3+URZ], R0 ;  /* 0x00000000030075a7 */ /* 0x0002a6000800017f */
[----:B--2---:R-:W-:Y:S05]  /*10e90*/  @!P0 NANOSLEEP.SYNCS 0x989680 ;  /* 0x009896800000895d */ /* 0x004fea0003900000 */
[----:B------:R-:W2:Y:S02]  /*10ea0*/  @!P0 SYNCS.PHASECHK.TRANS64 P0, [R3+URZ], R0 ;  /* 0x00000000030085a7 */ /* 0x000ea4000800007f */
[----:B--2---:R-:W-:Y:S05]  /*10eb0*/  @!P0 BRA `(.L_x_25) ;  /* 0xfffffffc00ec8947 */ /* 0x004fea000383ffff */
[----:B------:R-:W-:Y:S05]  /*10ec0*/  BRA `(.L_x_24) ;  /* 0xffffff1400787947 */ /* 0x000fea000383ffff */
.L_x_31:
[----:B-----5:R1:W-:Y:S02]  /*10ed0*/  STL [R1+0xa4], R0 ;  /* 0x0000a40001007387 */ /* 0x0203e40000100800 */
[----:B-1----:R-:W-:-:S04]  /*10ee0*/  IMAD.U32 R0, RZ, RZ, UR9 ;  /* 0x00000009ff007e24 */ /* 0x002fc8000f8e00ff */
[----:B------:R1:W3:Y:S03]  /*10ef0*/  SYNCS.PHASECHK.TRANS64.TRYWAIT P0, [R0+URZ], R229 ;  /* 0x000000e5000075a7 */ /* 0x0002e6000800017f */
[----:B---3--:R-:W-:Y:S05]  /*10f00*/  @!P0 NANOSLEEP.SYNCS 0x989680 ;  /* 0x009896800000895d */ /* 0x008fea0003900000 */
[----:B------:R1:W3:Y:S02]  /*10f10*/  @!P0 SYNCS.PHASECHK.TRANS64 P0, [R0+URZ], R229 ;  /* 0x000000e5000085a7 */ /* 0x0002e4000800007f */
[----:B-1----:R1:W5:Y:S02]  /*10f20*/  LDL.LU R0, [R1+0xa4] ;  /* 0x0000a40001007983 */ /* 0x0023640000300800 */
[----:B-1-3--:R-:W-:Y:S05]  /*10f30*/  @!P0 BRA `(.L_x_31) ;  /* 0xfffffffc00e48947 */ /* 0x00afea000383ffff */
[----:B------:R-:W-:Y:S05]  /*10f40*/  BRA `(.L_x_30) ;  /* 0xffffff2400cc7947 */ /* 0x000fea000383ffff */
.L_x_39:
[----:B0-----:R-:W-:-:S04]  /*10f50*/  IMAD.U32 R25, RZ, RZ, UR17 ;  /* 0x00000011ff197e24 */ /* 0x001fc8000f8e00ff */
[----:B------:R0:W3:Y:S03]  /*10f60*/  SYNCS.PHASECHK.TRANS64.TRYWAIT P0, [R25+URZ+0x8], R24 ;  /* 0x00000818190075a7 */ /* 0x0000e6000800017f */
[----:B---3--:R-:W-:Y:S05]  /*10f70*/  @!P0 NANOSLEEP.SYNCS 0x989680 ;  /* 0x009896800000895d */ /* 0x008fea0003900000 */
[----:B------:R-:W3:Y:S02]  /*10f80*/  @!P0 SYNCS.PHASECHK.TRANS64 P0, [R25+URZ+0x8], R24 ;  /* 0x00000818190085a7 */ /* 0x000ee4000800007f */
[----:B---3--:R-:W-:Y:S05]  /*10f90*/  @!P0 BRA `(.L_x_39) ;  /* 0xfffffffc00ec8947 */ /* 0x008fea000383ffff */
[----:B------:R-:W-:Y:S05]  /*10fa0*/  BRA `(.L_x_343) ;  /* 0xffffff4800d07947 */ /* 0x000fea000383ffff */
.L_x_304:
[----:B------:R-:W-:Y:S01]  /*10fb0*/  BSSY B1, `(.L_x_344) ;  /* 0x0000006000017945 */ /* 0x000fe20003800000 */
[----:B------:R-:W-:-:S07]  /*10fc0*/  IMAD.MOV.U32 R2, RZ, RZ, -0x1 ;  /* 0xffffffffff027424 */ /* 0x000fce00078e00ff */
[----:B------:R-:W-:Y:S05]  /*10fd0*/  WARPSYNC.COLLECTIVE R2, `(.L_x_345) ;  /* 0x00000000020c7348 */ /* 0x000fea0003c00000 */
[----:B------:R-:W-:Y:S02]  /*10fe0*/  ELECT P1, UR62, PT ;  /* 0x00000000003e782f */ /* 0x000fe40003820000 */
[----:B------:R-:W-:Y:S01]  /*10ff0*/  MOV R2, UR62 ;  /* 0x0000003e00027c02 */ /* 0x000fe20008000f00 */
[----:B------:R-:W-:Y:S10]  /*11000*/  ENDCOLLECTIVE ;  /* 0x000000000000791b */ /* 0x000ff40003800000 */
.L_x_345:
[----:B------:R-:W-:Y:S05]  /*11010*/  BSYNC B1 ;  /* 0x0000000000017941 */ /* 0x000fea0003800000 */
.L_x_344:
[----:B------:R-:W-:Y:S05]  /*11020*/  BRA `(.L_x_346) ;  /* 0xffffffe400347947 */ /* 0x000fea000383ffff */
.L_x_307:
[----:B0-----:R0:W1:Y:S02]  /*11030*/  SYNCS.PHASECHK.TRANS64.TRYWAIT P1, [R12+URZ+0xb0], R3 ;  /* 0x0000b0030c0075a7 */ /* 0x001064000802017f */
[----:B-1----:R-:W-:Y:S05]  /*11040*/  @!P1 NANOSLEEP.SYNCS 0x989680 ;  /* 0x009896800000995d */ /* 0x002fea0003900000 */
[----:B------:R-:W1:Y:S02]  /*11050*/  @!P1 SYNCS.PHASECHK.TRANS64 P1, [R12+URZ+0xb0], R3 ;  /* 0x0000b0030c0095a7 */ /* 0x000e64000802007f */
[----:B-1----:R-:W-:Y:S05]  /*11060*/  @!P1 BRA `(.L_x_307) ;  /* 0xfffffffc00f09947 */ /* 0x002fea000383ffff */
[----:B------:R-:W-:Y:S05]  /*11070*/  BRA `(.L_x_347) ;  /* 0xffffffe400707947 */ /* 0x000fea000383ffff */
.L_x_316:
[----:B------:R-:W-:Y:S01]  /*11080*/  BSSY B0, `(.L_x_348) ;  /* 0x0000006000007945 */ /* 0x000fe20003800000 */
[----:B------:R-:W-:-:S07]  /*11090*/  IMAD.MOV.U32 R2, RZ, RZ, -0x1 ;  /* 0xffffffffff027424 */ /* 0x000fce00078e00ff */
[----:B01----:R-:W-:Y:S05]  /*110a0*/  WARPSYNC.COLLECTIVE R2, `(.L_x_349) ;  /* 0x00000000020c7348 */ /* 0x003fea0003c00000 */
[----:B------:R-:W-:Y:S02]  /*110b0*/  ELECT P1, UR62, PT ;  /* 0x00000000003e782f */ /* 0x000fe40003820000 */
[----:B------:R-:W-:Y:S01]  /*110c0*/  MOV R2, UR62 ;  /* 0x0000003e00027c02 */ /* 0x000fe20008000f00 */
[----:B01----:R-:W-:Y:S10]  /*110d0*/  ENDCOLLECTIVE ;  /* 0x000000000000791b */ /* 0x003ff40003800000 */
.L_x_349:
[----:B------:R-:W-:Y:S05]  /*110e0*/  BSYNC B0 ;  /* 0x0000000000007941 */ /* 0x000fea0003800000 */
.L_x_348:
[----:B------:R-:W-:Y:S01]  /*110f0*/  PLOP3.LUT P0, PT, P1, PT, PT, 0x80, 0x0 ;  /* 0x000000000000781c */ /* 0x000fe20000f0f070 */
[----:B------:R-:W-:-:S12]  /*11100*/  BRA `(.L_x_350) ;  /* 0xfffffff000007947 */ /* 0x000fd8000383ffff */
.L_x_320:
[----:B0-----:R0:W1:Y:S02]  /*11110*/  SYNCS.PHASECHK.TRANS64.TRYWAIT P0, [R7+URZ], R2 ;  /* 0x00000002070075a7 */ /* 0x001064000800017f */
[----:B-1----:R-:W-:Y:S05]  /*11120*/  @!P0 NANOSLEEP.SYNCS 0x989680 ;  /* 0x009896800000895d */ /* 0x002fea0003900000 */
[----:B------:R-:W1:Y:S02]  /*11130*/  @!P0 SYNCS.PHASECHK.TRANS64 P0, [R7+URZ], R2 ;  /* 0x00000002070085a7 */ /* 0x000e64000800007f */
[----:B-1----:R-:W-:Y:S05]  /*11140*/  @!P0 BRA `(.L_x_320) ;  /* 0xfffffffc00f08947 */ /* 0x002fea000383ffff */
[----:B------:R-:W-:Y:S05]  /*11150*/  BRA `(.L_x_351) ;  /* 0xfffffff000447947 */ /* 0x000fea000383ffff */
.L_x_321:
[----:B0-----:R0:W1:Y:S02]  /*11160*/  SYNCS.PHASECHK.TRANS64.TRYWAIT P0, [R9+URZ], R4 ;  /* 0x00000004090075a7 */ /* 0x001064000800017f */
[----:B-1----:R-:W-:Y:S05]  /*11170*/  @!P0 NANOSLEEP.SYNCS 0x989680 ;  /* 0x009896800000895d */ /* 0x002fea0003900000 */
[----:B------:R-:W1:Y:S02]  /*11180*/  @!P0 SYNCS.PHASECHK.TRANS64 P0, [R9+URZ], R4 ;  /* 0x00000004090085a7 */ /* 0x000e64000800007f */
[----:B-1----:R-:W-:Y:S05]  /*11190*/  @!P0 BRA `(.L_x_321) ;  /* 0xfffffffc00f08947 */ /* 0x002fea000383ffff */
[----:B------:R-:W-:Y:S05]  /*111a0*/  BRA `(.L_x_352) ;  /* 0xfffffff000547947 */ /* 0x000fea000383ffff */
.L_x_322:
[----:B0-----:R0:W1:Y:S02]  /*111b0*/  SYNCS.PHASECHK.TRANS64.TRYWAIT P0, [R6+URZ], R5 ;  /* 0x00000005060075a7 */ /* 0x001064000800017f */
[----:B-1----:R-:W-:Y:S05]  /*111c0*/  @!P0 NANOSLEEP.SYNCS 0x989680 ;  /* 0x009896800000895d */ /* 0x002fea0003900000 */
[----:B------:R-:W1:Y:S02]  /*111d0*/  @!P0 SYNCS.PHASECHK.TRANS64 P0, [R6+URZ], R5 ;  /* 0x00000005060085a7 */ /* 0x000e64000800007f */
[----:B-1----:R-:W-:Y:S05]  /*111e0*/  @!P0 BRA `(.L_x_322) ;  /* 0xfffffffc00f08947 */ /* 0x002fea000383ffff */
[----:B------:R-:W-:Y:S05]  /*111f0*/  BRA `(.L_x_353) ;  /* 0xfffffff000647947 */ /* 0x000fea000383ffff */
.L_x_323:
[----:B0-----:R0:W1:Y:S02]  /*11200*/  SYNCS.PHASECHK.TRANS64.TRYWAIT P0, [R9+URZ], R4 ;  /* 0x00000004090075a7 */ /* 0x001064000800017f */
[----:B-1----:R-:W-:Y:S05]  /*11210*/  @!P0 NANOSLEEP.SYNCS 0x989680 ;  /* 0x009896800000895d */ /* 0x002fea0003900000 */
[----:B------:R-:W1:Y:S02]  /*11220*/  @!P0 SYNCS.PHASECHK.TRANS64 P0, [R9+URZ], R4 ;  /* 0x00000004090085a7 */ /* 0x000e64000800007f */
[----:B-1----:R-:W-:Y:S05]  /*11230*/  @!P0 BRA `(.L_x_323) ;  /* 0xfffffffc00f08947 */ /* 0x002fea000383ffff */
[----:B------:R-:W-:Y:S05]  /*11240*/  BRA `(.L_x_354) ;  /* 0xfffffff000747947 */ /* 0x000fea000383ffff */
.L_x_324:
[----:B0-----:R0:W1:Y:S02]  /*11250*/  SYNCS.PHASECHK.TRANS64.TRYWAIT P0, [R6+URZ], R5 ;  /* 0x00000005060075a7 */ /* 0x001064000800017f */
[----:B-1----:R-:W-:Y:S05]  /*11260*/  @!P0 NANOSLEEP.SYNCS 0x989680 ;  /* 0x009896800000895d */ /* 0x002fea0003900000 */
[----:B------:R-:W1:Y:S02]  /*11270*/  @!P0 SYNCS.PHASECHK.TRANS64 P0, [R6+URZ], R5 ;  /* 0x00000005060085a7 */ /* 0x000e64000800007f */
[----:B-1----:R-:W-:Y:S05]  /*11280*/  @!P0 BRA `(.L_x_324) ;  /* 0xfffffffc00f08947 */ /* 0x002fea000383ffff */
[----:B------:R-:W-:Y:S05]  /*11290*/  BRA `(.L_x_355) ;  /* 0xfffffff000847947 */ /* 0x000fea000383ffff */
.L_x_325:
[----:B0-----:R0:W1:Y:S02]  /*112a0*/  SYNCS.PHASECHK.TRANS64.TRYWAIT P0, [R9+URZ], R4 ;  /* 0x00000004090075a7 */ /* 0x001064000800017f */
[----:B-1----:R-:W-:Y:S05]  /*112b0*/  @!P0 NANOSLEEP.SYNCS 0x989680 ;  /* 0x009896800000895d */ /* 0x002fea0003900000 */
[----:B------:R-:W1:Y:S02]  /*112c0*/  @!P0 SYNCS.PHASECHK.TRANS64 P0, [R9+URZ], R4 ;  /* 0x00000004090085a7 */ /* 0x000e64000800007f */
[----:B-1----:R-:W-:Y:S05]  /*112d0*/  @!P0 BRA `(.L_x_325) ;  /* 0xfffffffc00f08947 */ /* 0x002fea000383ffff */
[----:B------:R-:W-:Y:S05]  /*112e0*/  BRA `(.L_x_356) ;  /* 0xfffffff000947947 */ /* 0x000fea000383ffff */
.L_x_326:
[----:B0-----:R0:W1:Y:S02]  /*112f0*/  SYNCS.PHASECHK.TRANS64.TRYWAIT P0, [R6+URZ], R5 ;  /* 0x00000005060075a7 */ /* 0x001064000800017f */
[----:B-1----:R-:W-:Y:S05]  /*11300*/  @!P0 NANOSLEEP.SYNCS 0x989680 ;  /* 0x009896800000895d */ /* 0x002fea0003900000 */
[----:B------:R-:W1:Y:S02]  /*11310*/  @!P0 SYNCS.PHASECHK.TRANS64 P0, [R6+URZ], R5 ;  /* 0x00000005060085a7 */ /* 0x000e64000800007f */
[----:B-1----:R-:W-:Y:S05]  /*11320*/  @!P0 BRA `(.L_x_326) ;  /* 0xfffffffc00f08947 */ /* 0x002fea000383ffff */
[----:B------:R-:W-:Y:S05]  /*11330*/  BRA `(.L_x_357) ;  /* 0xfffffff000a47947 */ /* 0x000fea000383ffff */
.L_x_327:
[----:B0-----:R0:W1:Y:S02]  /*11340*/  SYNCS.PHASECHK.TRANS64.TRYWAIT P0, [R9+URZ], R4 ;  /* 0x00000004090075a7 */ /* 0x001064000800017f */
[----:B-1----:R-:W-:Y:S05]  /*11350*/  @!P0 NANOSLEEP.SYNCS 0x989680 ;  /* 0x009896800000895d */ /* 0x002fea0003900000 */
[----:B------:R-:W1:Y:S02]  /*11360*/  @!P0 SYNCS.PHASECHK.TRANS64 P0, [R9+URZ], R4 ;  /* 0x00000004090085a7 */ /* 0x000e64000800007f */
[----:B-1----:R-:W-:Y:S05]  /*11370*/  @!P0 BRA `(.L_x_327) ;  /* 0xfffffffc00f08947 */ /* 0x002fea000383ffff */
[----:B------:R-:W-:Y:S05]  /*11380*/  BRA `(.L_x_358) ;  /* 0xfffffff000b47947 */ /* 0x000fea000383ffff */
.L_x_328:
[----:B0-----:R0:W1:Y:S02]  /*11390*/  SYNCS.PHASECHK.TRANS64.TRYWAIT P0, [R6+URZ], R5 ;  /* 0x00000005060075a7 */ /* 0x001064000800017f */
[----:B-1----:R-:W-:Y:S05]  /*113a0*/  @!P0 NANOSLEEP.SYNCS 0x989680 ;  /* 0x009896800000895d */ /* 0x002fea0003900000 */
[----:B------:R-:W1:Y:S02]  /*113b0*/  @!P0 SYNCS.PHASECHK.TRANS64 P0, [R6+URZ], R5 ;  /* 0x00000005060085a7 */ /* 0x000e64000800007f */
[----:B-1----:R-:W-:Y:S05]  /*113c0*/  @!P0 BRA `(.L_x_328) ;  /* 0xfffffffc00f08947 */ /* 0x002fea000383ffff */
[----:B------:R-:W-:Y:S05]  /*113d0*/  BRA `(.L_x_359) ;  /* 0xfffffff000c47947 */ /* 0x000fea000383ffff */
.L_x_329:
[----:B0-----:R0:W1:Y:S02]  /*113e0*/  SYNCS.PHASECHK.TRANS64.TRYWAIT P0, [R9+URZ], R4 ;  /* 0x00000004090075a7 */ /* 0x001064000800017f */
[----:B-1----:R-:W-:Y:S05]  /*113f0*/  @!P0 NANOSLEEP.SYNCS 0x989680 ;  /* 0x009896800000895d */ /* 0x002fea0003900000 */
[----:B------:R-:W1:Y:S02]  /*11400*/  @!P0 SYNCS.PHASECHK.TRANS64 P0, [R9+URZ], R4 ;  /* 0x00000004090085a7 */ /* 0x000e64000800007f */
[----:B-1----:R-:W-:Y:S05]  /*11410*/  @!P0 BRA `(.L_x_329) ;  /* 0xfffffffc00f08947 */ /* 0x002fea000383ffff */
[----:B------:R-:W-:Y:S05]  /*11420*/  BRA `(.L_x_360) ;  /* 0xfffffff000d47947 */ /* 0x000fea000383ffff */
.L_x_330:
[----:B0-----:R0:W1:Y:S02]  /*11430*/  SYNCS.PHASECHK.TRANS64.TRYWAIT P0, [R6+URZ], R5 ;  /* 0x00000005060075a7 */ /* 0x001064000800017f */
[----:B-1----:R-:W-:Y:S05]  /*11440*/  @!P0 NANOSLEEP.SYNCS 0x989680 ;  /* 0x009896800000895d */ /* 0x002fea0003900000 */
[----:B------:R-:W1:Y:S02]  /*11450*/  @!P0 SYNCS.PHASECHK.TRANS64 P0, [R6+URZ], R5 ;  /* 0x00000005060085a7 */ /* 0x000e64000800007f */
[----:B-1----:R-:W-:Y:S05]  /*11460*/  @!P0 BRA `(.L_x_330) ;  /* 0xfffffffc00f08947 */ /* 0x002fea000383ffff */
[----:B------:R-:W-:Y:S05]  /*11470*/  BRA `(.L_x_361) ;  /* 0xfffffff000e47947 */ /* 0x000fea000383ffff */
.L_x_331:
[----:B0-----:R0:W1:Y:S02]  /*11480*/  SYNCS.PHASECHK.TRANS64.TRYWAIT P0, [R9+URZ], R4 ;  /* 0x00000004090075a7 */ /* 0x001064000800017f */
[----:B-1----:R-:W-:Y:S05]  /*11490*/  @!P0 NANOSLEEP.SYNCS 0x989680 ;  /* 0x009896800000895d */ /* 0x002fea0003900000 */
[----:B------:R-:W1:Y:S02]  /*114a0*/  @!P0 SYNCS.PHASECHK.TRANS64 P0, [R9+URZ], R4 ;  /* 0x00000004090085a7 */ /* 0x000e64000800007f */
[----:B-1----:R-:W-:Y:S05]  /*114b0*/  @!P0 BRA `(.L_x_331) ;  /* 0xfffffffc00f08947 */ /* 0x002fea000383ffff */
[----:B------:R-:W-:Y:S05]  /*114c0*/  BRA `(.L_x_362) ;  /* 0xfffffff000f47947 */ /* 0x000fea000383ffff */
.L_x_332:
[----:B0-----:R0:W1:Y:S02]  /*114d0*/  SYNCS.PHASECHK.TRANS64.TRYWAIT P0, [R6+URZ], R5 ;  /* 0x00000005060075a7 */ /* 0x001064000800017f */
[----:B-1----:R-:W-:Y:S05]  /*114e0*/  @!P0 NANOSLEEP.SYNCS 0x989680 ;  /* 0x009896800000895d */ /* 0x002fea0003900000 */
[----:B------:R-:W1:Y:S02]  /*114f0*/  @!P0 SYNCS.PHASECHK.TRANS64 P0, [R6+URZ], R5 ;  /* 0x00000005060085a7 */ /* 0x000e64000800007f */
[----:B-1----:R-:W-:Y:S05]  /*11500*/  @!P0 BRA `(.L_x_332) ;  /* 0xfffffffc00f08947 */ /* 0x002fea000383ffff */
[----:B------:R-:W-:Y:S05]  /*11510*/  BRA `(.L_x_363) ;  /* 0xfffffff400047947 */ /* 0x000fea000383ffff */
.L_x_333:
[----:B0-----:R0:W1:Y:S02]  /*11520*/  SYNCS.PHASECHK.TRANS64.TRYWAIT P0, [R9+URZ], R4 ;  /* 0x00000004090075a7 */ /* 0x001064000800017f */
[----:B-1----:R-:W-:Y:S05]  /*11530*/  @!P0 NANOSLEEP.SYNCS 0x989680 ;  /* 0x009896800000895d */ /* 0x002fea0003900000 */
[----:B------:R-:W1:Y:S02]  /*11540*/  @!P0 SYNCS.PHASECHK.TRANS64 P0, [R9+URZ], R4 ;  /* 0x00000004090085a7 */ /* 0x000e64000800007f */
[----:B-1----:R-:W-:Y:S05]  /*11550*/  @!P0 BRA `(.L_x_333) ;  /* 0xfffffffc00f08947 */ /* 0x002fea000383ffff */
[----:B------:R-:W-:Y:S05]  /*11560*/  BRA `(.L_x_364) ;  /* 0xfffffff400147947 */ /* 0x000fea000383ffff */
.L_x_334:
[----:B0-----:R0:W1:Y:S02]  /*11570*/  SYNCS.PHASECHK.TRANS64.TRYWAIT P0, [R6+URZ], R5 ;  /* 0x00000005060075a7 */ /* 0x001064000800017f */
[----:B-1----:R-:W-:Y:S05]  /*11580*/  @!P0 NANOSLEEP.SYNCS 0x989680 ;  /* 0x009896800000895d */ /* 0x002fea0003900000 */
[----:B------:R-:W1:Y:S02]  /*11590*/  @!P0 SYNCS.PHASECHK.TRANS64 P0, [R6+URZ], R5 ;  /* 0x00000005060085a7 */ /* 0x000e64000800007f */
[----:B-1----:R-:W-:Y:S05]  /*115a0*/  @!P0 BRA `(.L_x_334) ;  /* 0xfffffffc00f08947 */ /* 0x002fea000383ffff */
[----:B------:R-:W-:Y:S05]  /*115b0*/  BRA `(.L_x_365) ;  /* 0xfffffff400247947 */ /* 0x000fea000383ffff */
.L_x_335:
[----:B0-----:R0:W1:Y:S02]  /*115c0*/  SYNCS.PHASECHK.TRANS64.TRYWAIT P0, [R9+URZ], R4 ;  /* 0x00000004090075a7 */ /* 0x001064000800017f */
[----:B-1----:R-:W-:Y:S05]  /*115d0*/  @!P0 NANOSLEEP.SYNCS 0x989680 ;  /* 0x009896800000895d */ /* 0x002fea0003900000 */
[----:B------:R-:W1:Y:S02]  /*115e0*/  @!P0 SYNCS.PHASECHK.TRANS64 P0, [R9+URZ], R4 ;  /* 0x00000004090085a7 */ /* 0x000e64000800007f */
[----:B-1----:R-:W-:Y:S05]  /*115f0*/  @!P0 BRA `(.L_x_335) ;  /* 0xfffffffc00f08947 */ /* 0x002fea000383ffff */
[----:B------:R-:W-:Y:S05]  /*11600*/  BRA `(.L_x_366) ;  /* 0xfffffff400347947 */ /* 0x000fea000383ffff */
.L_x_336:
[----:B0-----:R0:W1:Y:S02]  /*11610*/  SYNCS.PHASECHK.TRANS64.TRYWAIT P0, [R6+URZ], R5 ;  /* 0x00000005060075a7 */ /* 0x001064000800017f */
[----:B-1----:R-:W-:Y:S05]  /*11620*/  @!P0 NANOSLEEP.SYNCS 0x989680 ;  /* 0x009896800000895d */ /* 0x002fea0003900000 */
[----:B------:R-:W1:Y:S02]  /*11630*/  @!P0 SYNCS.PHASECHK.TRANS64 P0, [R6+URZ], R5 ;  /* 0x00000005060085a7 */ /* 0x000e64000800007f */
[----:B-1----:R-:W-:Y:S05]  /*11640*/  @!P0 BRA `(.L_x_336) ;  /* 0xfffffffc00f08947 */ /* 0x002fea000383ffff */
[----:B------:R-:W-:Y:S05]  /*11650*/  BRA `(.L_x_367) ;  /* 0xfffffff400447947 */ /* 0x000fea000383ffff */
.L_x_337:
[----:B0-----:R0:W1:Y:S02]  /*11660*/  SYNCS.PHASECHK.TRANS64.TRYWAIT P0, [R9+URZ], R4 ;  /* 0x00000004090075a7 */ /* 0x001064000800017f */
[----:B-1----:R-:W-:Y:S05]  /*11670*/  @!P0 NANOSLEEP.SYNCS 0x989680 ;  /* 0x009896800000895d */ /* 0x002fea0003900000 */
[----:B------:R-:W1:Y:S02]  /*11680*/  @!P0 SYNCS.PHASECHK.TRANS64 P0, [R9+URZ], R4 ;  /* 0x00000004090085a7 */ /* 0x000e64000800007f */
[----:B-1----:R-:W-:Y:S05]  /*11690*/  @!P0 BRA `(.L_x_337) ;  /* 0xfffffffc00f08947 */ /* 0x002fea000383ffff */
[----:B------:R-:W-:Y:S05]  /*116a0*/  BRA `(.L_x_368) ;  /* 0xfffffff400547947 */ /* 0x000fea000383ffff */
.L_x_338:
[----:B0-----:R0:W1:Y:S02]  /*116b0*/  SYNCS.PHASECHK.TRANS64.TRYWAIT P0, [R6+URZ], R5 ;  /* 0x00000005060075a7 */ /* 0x001064000800017f */
[----:B-1----:R-:W-:Y:S05]  /*116c0*/  @!P0 NANOSLEEP.SYNCS 0x989680 ;  /* 0x009896800000895d */ /* 0x002fea0003900000 */
[----:B------:R-:W1:Y:S02]  /*116d0*/  @!P0 SYNCS.PHASECHK.TRANS64 P0, [R6+URZ], R5 ;  /* 0x00000005060085a7 */ /* 0x000e64000800007f */
[----:B-1----:R-:W-:Y:S05]  /*116e0*/  @!P0 BRA `(.L_x_338) ;  /* 0xfffffffc00f08947 */ /* 0x002fea000383ffff */
[----:B------:R-:W-:Y:S05]  /*116f0*/  BRA `(.L_x_369) ;  /* 0xfffffff400647947 */ /* 0x000fea000383ffff */
.L_x_339:
[----:B0-----:R0:W1:Y:S02]  /*11700*/  SYNCS.PHASECHK.TRANS64.TRYWAIT P0, [R9+URZ], R4 ;  /* 0x00000004090075a7 */ /* 0x001064000800017f */
[----:B-1----:R-:W-:Y:S05]  /*11710*/  @!P0 NANOSLEEP.SYNCS 0x989680 ;  /* 0x009896800000895d */ /* 0x002fea0003900000 */
[----:B------:R-:W1:Y:S02]  /*11720*/  @!P0 SYNCS.PHASECHK.TRANS64 P0, [R9+URZ], R4 ;  /* 0x00000004090085a7 */ /* 0x000e64000800007f */
[----:B-1----:R-:W-:Y:S05]  /*11730*/  @!P0 BRA `(.L_x_339) ;  /* 0xfffffffc00f08947 */ /* 0x002fea000383ffff */
[----:B------:R-:W-:Y:S05]  /*11740*/  BRA `(.L_x_370) ;  /* 0xfffffff400747947 */ /* 0x000fea000383ffff */
.L_x_340:
[----:B-1----:R1:W2:Y:S02]  /*11750*/  SYNCS.PHASECHK.TRANS64.TRYWAIT P0, [R6+URZ], R5 ;  /* 0x00000005060075a7 */ /* 0x0022a4000800017f */
[----:B--2---:R-:W-:Y:S05]  /*11760*/  @!P0 NANOSLEEP.SYNCS 0x989680 ;  /* 0x009896800000895d */ /* 0x004fea0003900000 */
[----:B------:R-:W2:Y:S02]  /*11770*/  @!P0 SYNCS.PHASECHK.TRANS64 P0, [R6+URZ], R5 ;  /* 0x00000005060085a7 */ /* 0x000ea4000800007f */
[----:B--2---:R-:W-:Y:S05]  /*11780*/  @!P0 BRA `(.L_x_340) ;  /* 0xfffffffc00f08947 */ /* 0x004fea000383ffff */
[----:B------:R-:W-:Y:S05]  /*11790*/  BRA `(.L_x_371) ;  /* 0xfffffff4007c7947 */ /* 0x000fea000383ffff */
.L_x_372:
[----:B------:R-:W-:-:S00]  /*117a0*/  BRA `(.L_x_372) ;  /* 0xfffffffc00fc7947 */ /* 0x000fc0000383ffff */
[----:B------:R-:W-:-:S00]  /*117b0*/  NOP ;  /* 0x0000000000007918 */ /* 0x000fc00000000000 */
        /* <DEDUP_REMOVED lines=12> */
.L_x_373:


//--------------------- .nv.shared._ZN7cutlass13device_kernelINS_4gemm6kernel13GemmUniversalIN4cute5tupleIJiiiiEEENS1_10collective13CollectiveMmaINS1_37MainloopSm90TmaGmmaWarpSpecializedFP8ILi22ENS5_IJNS4_1CILi2EEENSA_ILi1EEESC_EEENS1_32KernelTmaWarpSpecializedPingpongEEENS5_IJNSA_ILi64EEENSA_ILi256EEENSA_ILi32EEEEEENS_12float_e5m2_tENS5_IJlSC_lEEESK_SL_NS4_8TiledMMAINS4_8MMA_AtomIJNS4_4SM904GMMA31MMA_64x256x32_F32E5M2E5M2_SS_TNILNSP_7ScaleInE1ELSR_1EEEEEENS4_6LayoutINS5_IJSC_SC_SC_EEENS5_IJNSA_ILi0EEESW_SW_EEEEENS5_IJNS4_10UnderscoreESZ_SZ_EEEEENS4_13SM90_TMA_LOADENS4_14ComposedLayoutINS4_7SwizzleILi1ELi4ELi3EEENS4_18smem_ptr_flag_bitsILi8EEENSU_INS5_IJNSA_ILi8EEESI_EEENS5_IJSI_SC_EEEEEEEvNS4_8identityENS4_23SM90_TMA_LOAD_MULTICASTES1C_vS1D_EENS_8epilogue10collective6detail29Sm90TmaWarpSpecializedAdapterINS1H_15DefaultEpilogueISK_SL_SL_NS1G_6thread17LinearCombinationISK_Li1EffLNS1L_9ScaleType4KindE0ELNS_15FloatRoundStyleE2ESK_EENS1_15EpilogueDefaultEEEEEvvEEEEvNT_6ParamsE --------------------------
	.section	.nv.shared._ZN7cutlass13device_kernelINS_4gemm6kernel13GemmUniversalIN4cute5tupleIJiiiiEEENS1_10collective13CollectiveMmaINS1_37MainloopSm90TmaGmmaWarpSpecializedFP8ILi22ENS5_IJNS4_1CILi2EEENSA_ILi1EEESC_EEENS1_32KernelTmaWarpSpecializedPingpongEEENS5_IJNSA_ILi64EEENSA_ILi256EEENSA_ILi32EEEEEENS_12float_e5m2_tENS5_IJlSC_lEEESK_SL_NS4_8TiledMMAINS4_8MMA_AtomIJNS4_4SM904GMMA31MMA_64x256x32_F32E5M2E5M2_SS_TNILNSP_7ScaleInE1ELSR_1EEEEEENS4_6LayoutINS5_IJSC_SC_SC_EEENS5_IJNSA_ILi0EEESW_SW_EEEEENS5_IJNS4_10UnderscoreESZ_SZ_EEEEENS4_13SM90_TMA_LOADENS4_14ComposedLayoutINS4_7SwizzleILi1ELi4ELi3EEENS4_18smem_ptr_flag_bitsILi8EEENSU_INS5_IJNSA_ILi8EEESI_EEENS5_IJSI_SC_EEEEEEEvNS4_8identityENS4_23SM90_TMA_LOAD_MULTICASTES1C_vS1D_EENS_8epilogue10collective6detail29Sm90TmaWarpSpecializedAdapterINS1H_15DefaultEpilogueISK_SL_SL_NS1G_6thread17LinearCombinationISK_Li1EffLNS1L_9ScaleType4KindE0ELNS_15FloatRoundStyleE2ESK_EENS1_15EpilogueDefaultEEEEEvvEEEEvNT_6ParamsE,"aw",@nobits
	.sectionflags	@""
	.align	16
	.zero		1024


//--------------------- .nv.shared.reserved.0     --------------------------
	.section	.nv.shared.reserved.0,"aw",@nobits
	.weak		__nv_reservedSMEM_offset_0_alias
	.size		__nv_reservedSMEM_offset_0_alias, 0, 0
	.other		__nv_reservedSMEM_offset_0_alias,@"STO_CUDA_RESERVED_SHARED STV_DEFAULT"
__nv_reservedSMEM_offset_0_alias:
	.zero		0


//--------------------- .nv.global                --------------------------
	.section	.nv.global,"aw",@nobits
.nv.global:
	.type		_ZN39_INTERNAL_1968aaf0_4_k_cu_07c51140_49744cute1_E,@object
	.size		_ZN39_INTERNAL_1968aaf0_4_k_cu_07c51140_49744cute1_E,(_ZN39_INTERNAL_1968aaf0_4_k_cu_07c51140_49744cuda3std3__45__cpo6cbeginE - _ZN39_INTERNAL_1968aaf0_4_k_cu_07c51140_49744cute1_E)
_ZN39_INTERNAL_1968aaf0_4_k_cu_07c51140_49744cute1_E:
	.zero		1
	.type		_ZN39_INTERNAL_1968aaf0_4_k_cu_07c51140_49744cuda3std3__45__cpo6cbeginE,@object
	.size		_ZN39_INTERNAL_1968aaf0_4_k_cu_07c51140_49744cuda3std3__45__cpo6cbeginE,(_ZN39_INTERNAL_1968aaf0_4_k_cu_07c51140_49744cuda3std3__48in_placeE - _ZN39_INTERNAL_1968aaf0_4_k_cu_07c51140_49744cuda3std3__45__cpo6cbeginE)
_ZN39_INTERNAL_1968aaf0_4_k_cu_07c51140_49744cuda3std3__45__cpo6cbeginE:
	.zero		1
	.type		_ZN39_INTERNAL_1968aaf0_4_k_cu_07c51140_49744cuda3std3__48in_placeE,@object
	.size		_ZN39_INTERNAL_1968aaf0_4_k_cu_07c51140_49744cuda3std3__48in_placeE,(_ZN39_INTERNAL_1968aaf0_4_k_cu_07c51140_49744cuda3std6ranges3__45__cpo9iter_moveE - _ZN39_INTERNAL_1968aaf0_4_k_cu_07c51140_49744cuda3std3__48in_placeE)
_ZN39_INTERNAL_1968aaf0_4_k_cu_07c51140_49744cuda3std3__48in_placeE:
	.zero		1
	.type		_ZN39_INTERNAL_1968aaf0_4_k_cu_07c51140_49744cuda3std6ranges3__45__cpo9iter_moveE,@object
	.size		_ZN39_INTERNAL_1968aaf0_4_k_cu_07c51140_49744cuda3std6ranges3__45__cpo9iter_moveE,(_ZN39_INTERNAL_1968aaf0_4_k_cu_07c51140_49744cuda3std3__45__cpo5beginE - _ZN39_INTERNAL_1968aaf0_4_k_cu_07c51140_49744cuda3std6ranges3__45__cpo9iter_moveE)
_ZN39_INTERNAL_1968aaf0_4_k_cu_07c51140_49744cuda3std6ranges3__45__cpo9iter_moveE:
	.zero		1
	.type		_ZN39_INTERNAL_1968aaf0_4_k_cu_07c51140_49744cuda3std3__45__cpo5beginE,@object
	.size		_ZN39_INTERNAL_1968aaf0_4_k_cu_07c51140_49744cuda3std3__45__cpo5beginE,(_ZN39_INTERNAL_1968aaf0_4_k_cu_07c51140_49744cuda3std3__441_GLOBAL__N__1968aaf0_4_k_cu_07c51140_49746ignoreE - _ZN39_INTERNAL_1968aaf0_4_k_cu_07c51140_49744cuda3std3__45__cpo5beginE)
_ZN39_INTERNAL_1968aaf0_4_k_cu_07c51140_49744cuda3std3__45__cpo5beginE:
	.zero		1
	.type		_ZN39_INTERNAL_1968aaf0_4_k_cu_07c51140_49744cuda3std3__441_GLOBAL__N__1968aaf0_4_k_cu_07c51140_49746ignoreE,@object
	.size		_ZN39_INTERNAL_1968aaf0_4_k_cu_07c51140_49744cuda3std3__441_GLOBAL__N__1968aaf0_4_k_cu_07c51140_49746ignoreE,(_ZN39_INTERNAL_1968aaf0_4_k_cu_07c51140_49744cute7productE - _ZN39_INTERNAL_1968aaf0_4_k_cu_07c51140_49744cuda3std3__441_GLOBAL__N__1968aaf0_4_k_cu_07c51140_49746ignoreE)
_ZN39_INTERNAL_1968aaf0_4_k_cu_07c51140_49744cuda3std3__441_GLOBAL__N__1968aaf0_4_k_cu_07c51140_49746ignoreE:
	.zero		1
	.type		_ZN39_INTERNAL_1968aaf0_4_k_cu_07c51140_49744cute7productE,@object
	.size		_ZN39_INTERNAL_1968aaf0_4_k_cu_07c51140_49744cute7productE,(_ZN39_INTERNAL_1968aaf0_4_k_cu_07c51140_49744cuda3std3__45__cpo3endE - _ZN39_INTERNAL_1968aaf0_4_k_cu_07c51140_49744cute7productE)
_ZN39_INTERNAL_1968aaf0_4_k_cu_07c51140_49744cute7productE:
	.zero		1
	.type		_ZN39_INTERNAL_1968aaf0_4_k_cu_07c51140_49744cuda3std3__45__cpo3endE,@object
	.size		_ZN39_INTERNAL_1968aaf0_4_k_cu_07c51140_49744cuda3std3__45__cpo3endE,(_ZN39_INTERNAL_1968aaf0_4_k_cu_07c51140_49744cuda3std3__419piecewise_constructE - _ZN39_INTERNAL_1968aaf0_4_k_cu_07c51140_49744cuda3std3__45__cpo3endE)
_ZN39_INTERNAL_1968aaf0_4_k_cu_07c51140_49744cuda3std3__45__cpo3endE:
	.zero		1
	.type		_ZN39_INTERNAL_1968aaf0_4_k_cu_07c51140_49744cuda3std3__419piecewise_constructE,@object
	.size		_ZN39_INTERNAL_1968aaf0_4_k_cu_07c51140_49744cuda3std3__419piecewise_constructE,(_ZN39_INTERNAL_1968aaf0_4_k_cu_07c51140_49744cuda3std3__45__cpo4cendE - _ZN39_INTERNAL_1968aaf0_4_k_cu_07c51140_49744cuda3std3__419piecewise_constructE)
_ZN39_INTERNAL_1968aaf0_4_k_cu_07c51140_49744cuda3std3__419piecewise_constructE:
	.zero		1
	.type		_ZN39_INTERNAL_1968aaf0_4_k_cu_07c51140_49744cuda3std3__45__cpo4cendE,@object
	.size		_ZN39_INTERNAL_1968aaf0_4_k_cu_07c51140_49744cuda3std3__45__cpo4cendE,(_ZN39_INTERNAL_1968aaf0_4_k_cu_07c51140_49744cuda3std6ranges3__45__cpo4swapE - _ZN39_INTERNAL_1968aaf0_4_k_cu_07c51140_49744cuda3std3__45__cpo4cendE)
_ZN39_INTERNAL_1968aaf0_4_k_cu_07c51140_49744cuda3std3__45__cpo4cendE:
	.zero		1
	.type		_ZN39_INTERNAL_1968aaf0_4_k_cu_07c51140_49744cuda3std6ranges3__45__cpo4swapE,@object
	.size		_ZN39_INTERNAL_1968aaf0_4_k_cu_07c51140_49744cuda3std6ranges3__45__cpo4swapE,(.L_7 - _ZN39_INTERNAL_1968aaf0_4_k_cu_07c51140_49744cuda3std6ranges3__45__cpo4swapE)
_ZN39_INTERNAL_1968aaf0_4_k_cu_07c51140_49744cuda3std6ranges3__45__cpo4swapE:
	.zero		1
.L_7:


//--------------------- .nv.constant0._ZN7cutlass13device_kernelINS_4gemm6kernel13GemmUniversalIN4cute5tupleIJiiiiEEENS1_10collective13CollectiveMmaINS1_37MainloopSm90TmaGmmaWarpSpecializedFP8ILi22ENS5_IJNS4_1CILi2EEENSA_ILi1EEESC_EEENS1_32KernelTmaWarpSpecializedPingpongEEENS5_IJNSA_ILi64EEENSA_ILi256EEENSA_ILi32EEEEEENS_12float_e5m2_tENS5_IJlSC_lEEESK_SL_NS4_8TiledMMAINS4_8MMA_AtomIJNS4_4SM904GMMA31MMA_64x256x32_F32E5M2E5M2_SS_TNILNSP_7ScaleInE1ELSR_1EEEEEENS4_6LayoutINS5_IJSC_SC_SC_EEENS5_IJNSA_ILi0EEESW_SW_EEEEENS5_IJNS4_10UnderscoreESZ_SZ_EEEEENS4_13SM90_TMA_LOADENS4_14ComposedLayoutINS4_7SwizzleILi1ELi4ELi3EEENS4_18smem_ptr_flag_bitsILi8EEENSU_INS5_IJNSA_ILi8EEESI_EEENS5_IJSI_SC_EEEEEEEvNS4_8identityENS4_23SM90_TMA_LOAD_MULTICASTES1C_vS1D_EENS_8epilogue10collective6detail29Sm90TmaWarpSpecializedAdapterINS1H_15DefaultEpilogueISK_SL_SL_NS1G_6thread17LinearCombinationISK_Li1EffLNS1L_9ScaleType4KindE0ELNS_15FloatRoundStyleE2ESK_EENS1_15EpilogueDefaultEEEEEvvEEEEvNT_6ParamsE --------------------------
	.section	.nv.constant0._ZN7cutlass13device_kernelINS_4gemm6kernel13GemmUniversalIN4cute5tupleIJiiiiEEENS1_10collective13CollectiveMmaINS1_37MainloopSm90TmaGmmaWarpSpecializedFP8ILi22ENS5_IJNS4_1CILi2EEENSA_ILi1EEESC_EEENS1_32KernelTmaWarpSpecializedPingpongEEENS5_IJNSA_ILi64EEENSA_ILi256EEENSA_ILi32EEEEEENS_12float_e5m2_tENS5_IJlSC_lEEESK_SL_NS4_8TiledMMAINS4_8MMA_AtomIJNS4_4SM904GMMA31MMA_64x256x32_F32E5M2E5M2_SS_TNILNSP_7ScaleInE1ELSR_1EEEEEENS4_6LayoutINS5_IJSC_SC_SC_EEENS5_IJNSA_ILi0EEESW_SW_EEEEENS5_IJNS4_10UnderscoreESZ_SZ_EEEEENS4_13SM90_TMA_LOADENS4_14ComposedLayoutINS4_7SwizzleILi1ELi4ELi3EEENS4_18smem_ptr_flag_bitsILi8EEENSU_INS5_IJNSA_ILi8EEESI_EEENS5_IJSI_SC_EEEEEEEvNS4_8identityENS4_23SM90_TMA_LOAD_MULTICASTES1C_vS1D_EENS_8epilogue10collective6detail29Sm90TmaWarpSpecializedAdapterINS1H_15DefaultEpilogueISK_SL_SL_NS1G_6thread17LinearCombinationISK_Li1EffLNS1L_9ScaleType4KindE0ELNS_15FloatRoundStyleE2ESK_EENS1_15EpilogueDefaultEEEEEvvEEEEvNT_6ParamsE,"a",@progbits
	.sectionflags	@""
	.align	4
.nv.constant0._ZN7cutlass13device_kernelINS_4gemm6kernel13GemmUniversalIN4cute5tupleIJiiiiEEENS1_10collective13CollectiveMmaINS1_37MainloopSm90TmaGmmaWarpSpecializedFP8ILi22ENS5_IJNS4_1CILi2EEENSA_ILi1EEESC_EEENS1_32KernelTmaWarpSpecializedPingpongEEENS5_IJNSA_ILi64EEENSA_ILi256EEENSA_ILi32EEEEEENS_12float_e5m2_tENS5_IJlSC_lEEESK_SL_NS4_8TiledMMAINS4_8MMA_AtomIJNS4_4SM904GMMA31MMA_64x256x32_F32E5M2E5M2_SS_TNILNSP_7ScaleInE1ELSR_1EEEEEENS4_6LayoutINS5_IJSC_SC_SC_EEENS5_IJNSA_ILi0EEESW_SW_EEEEENS5_IJNS4_10UnderscoreESZ_SZ_EEEEENS4_13SM90_TMA_LOADENS4_14ComposedLayoutINS4_7SwizzleILi1ELi4ELi3EEENS4_18smem_ptr_flag_bitsILi8EEENSU_INS5_IJNSA_ILi8EEESI_EEENS5_IJSI_SC_EEEEEEEvNS4_8identityENS4_23SM90_TMA_LOAD_MULTICASTES1C_vS1D_EENS_8epilogue10collective6detail29Sm90TmaWarpSpecializedAdapterINS1H_15DefaultEpilogueISK_SL_SL_NS1G_6thread17LinearCombinationISK_Li1EffLNS1L_9ScaleType4KindE0ELNS_15FloatRoundStyleE2ESK_EENS1_15EpilogueDefaultEEEEEvvEEEEvNT_6ParamsE:
	.zero		1664


//--------------------- SYMBOLS --------------------------

	.type		.nv.reservedSmem.offset0,@object
	.size		.nv.reservedSmem.offset0,0x4
